	.target	sm_100a

	.elftype	@"ET_EXEC"


//--------------------- .note.nv.tkinfo           --------------------------
	.section	.note.nv.tkinfo,"",@"SHT_NOTE"
	.sectionflags	@"SHF_NOTE_NV_TKINFO"
	.tkinfo
        /*0018*/ 	.word	0x00000002
        /*0030*/ 	.string	""
        /*0030*/ 	.string	"ptxas"
        /*0030*/ 	.string	"Cuda compilation tools, release 13.0, V13.0.88"
        /*0030*/ 	.string	"Build cuda_13.0.r13.0/compiler.36424714_0"
        /*0030*/ 	.string	"-arch sm_100a -m 64 "



//--------------------- .note.nv.cuinfo           --------------------------
	.section	.note.nv.cuinfo,"",@"SHT_NOTE"
	.sectionflags	@"SHF_NOTE_NV_CUINFO"
        /*0018*/ 	.short	0x0002
        /*001a*/ 	.short	0x0064
        /*001c*/ 	.short	0x0082
	.zero		2


//--------------------- .nv.info                  --------------------------
	.section	.nv.info,"",@"SHT_CUDA_INFO"
	.align	4


	//----- nvinfo : EIATTR_REGCOUNT
	.align		4
        /*0000*/ 	.byte	0x04, 0x2f
        /*0002*/ 	.short	(.L_10 - .L_9)
	.align		4
.L_9:
        /*0004*/ 	.word	index@(_ZN18transformer_engine43_GLOBAL__N__1208cb38_10_dropout_cu_88531ceb22dropout_kernel_fwd_f16I6__halfEEvPKT_PS3_PhPKmmjf)
        /*0008*/ 	.word	0x00000020


	//----- nvinfo : EIATTR_FRAME_SIZE
	.align		4
.L_10:
        /*000c*/ 	.byte	0x04, 0x11
        /*000e*/ 	.short	(.L_12 - .L_11)
	.align		4
.L_11:
        /*0010*/ 	.word	index@(_ZN18transformer_engine43_GLOBAL__N__1208cb38_10_dropout_cu_88531ceb22dropout_kernel_fwd_f16I6__halfEEvPKT_PS3_PhPKmmjf)
        /*0014*/ 	.word	0x00000000


	//----- nvinfo : EIATTR_REGCOUNT
	.align		4
.L_12:
        /*0018*/ 	.byte	0x04, 0x2f
        /*001a*/ 	.short	(.L_14 - .L_13)
	.align		4
.L_13:
        /*001c*/ 	.word	index@(_ZN18transformer_engine43_GLOBAL__N__1208cb38_10_dropout_cu_88531ceb22dropout_kernel_fwd_f16I13__nv_bfloat16EEvPKT_PS3_PhPKmmjf)
        /*0020*/ 	.word	0x00000022


	//----- nvinfo : EIATTR_FRAME_SIZE
	.align		4
.L_14:
        /*0024*/ 	.byte	0x04, 0x11
        /*0026*/ 	.short	(.L_16 - .L_15)
	.align		4
.L_15:
        /*0028*/ 	.word	index@(_ZN18transformer_engine43_GLOBAL__N__1208cb38_10_dropout_cu_88531ceb22dropout_kernel_fwd_f16I13__nv_bfloat16EEvPKT_PS3_PhPKmmjf)
        /*002c*/ 	.word	0x00000000


	//----- nvinfo : EIATTR_REGCOUNT
	.align		4
.L_16:
        /*0030*/ 	.byte	0x04, 0x2f
        /*0032*/ 	.short	(.L_18 - .L_17)
	.align		4
.L_17:
        /*0034*/ 	.word	index@(_ZN18transformer_engine43_GLOBAL__N__1208cb38_10_dropout_cu_88531ceb22dropout_kernel_fwd_fp8I13__nv_fp8_e5m26__halfEEvPKT_PKfPT0_PhPKmmjf)
        /*0038*/ 	.word	0x00000020


	//----- nvinfo : EIATTR_FRAME_SIZE
	.align		4
.L_18:
        /*003c*/ 	.byte	0x04, 0x11
        /*003e*/ 	.short	(.L_20 - .L_19)
	.align		4
.L_19:
        /*0040*/ 	.word	index@(_ZN18transformer_engine43_GLOBAL__N__1208cb38_10_dropout_cu_88531ceb22dropout_kernel_fwd_fp8I13__nv_fp8_e5m26__halfEEvPKT_PKfPT0_PhPKmmjf)
        /*0044*/ 	.word	0x00000000


	//----- nvinfo : EIATTR_REGCOUNT
	.align		4
.L_20:
        /*0048*/ 	.byte	0x04, 0x2f
        /*004a*/ 	.short	(.L_22 - .L_21)
	.align		4
.L_21:
        /*004c*/ 	.word	index@(_ZN18transformer_engine43_GLOBAL__N__1208cb38_10_dropout_cu_88531ceb22dropout_kernel_fwd_fp8I13__nv_fp8_e5m213__nv_bfloat16EEvPKT_PKfPT0_PhPKmmjf)
        /*0050*/ 	.word	0x00000020


	//----- nvinfo : EIATTR_FRAME_SIZE
	.align		4
.L_22:
        /*0054*/ 	.byte	0x04, 0x11
        /*0056*/ 	.short	(.L_24 - .L_23)
	.align		4
.L_23:
        /*0058*/ 	.word	index@(_ZN18transformer_engine43_GLOBAL__N__1208cb38_10_dropout_cu_88531ceb22dropout_kernel_fwd_fp8I13__nv_fp8_e5m213__nv_bfloat16EEvPKT_PKfPT0_PhPKmmjf)
        /*005c*/ 	.word	0x00000000


	//----- nvinfo : EIATTR_REGCOUNT
	.align		4
.L_24:
        /*0060*/ 	.byte	0x04, 0x2f
        /*0062*/ 	.short	(.L_26 - .L_25)
	.align		4
.L_25:
        /*0064*/ 	.word	index@(_ZN18transformer_engine43_GLOBAL__N__1208cb38_10_dropout_cu_88531ceb22dropout_kernel_fwd_fp8I13__nv_fp8_e4m36__halfEEvPKT_PKfPT0_PhPKmmjf)
        /*0068*/ 	.word	0x00000020


	//----- nvinfo : EIATTR_FRAME_SIZE
	.align		4
.L_26:
        /*006c*/ 	.byte	0x04, 0x11
        /*006e*/ 	.short	(.L_28 - .L_27)
	.align		4
.L_27:
        /*0070*/ 	.word	index@(_ZN18transformer_engine43_GLOBAL__N__1208cb38_10_dropout_cu_88531ceb22dropout_kernel_fwd_fp8I13__nv_fp8_e4m36__halfEEvPKT_PKfPT0_PhPKmmjf)
        /*0074*/ 	.word	0x00000000


	//----- nvinfo : EIATTR_REGCOUNT
	.align		4
.L_28:
        /*0078*/ 	.byte	0x04, 0x2f
        /*007a*/ 	.short	(.L_30 - .L_29)
	.align		4
.L_29:
        /*007c*/ 	.word	index@(_ZN18transformer_engine43_GLOBAL__N__1208cb38_10_dropout_cu_88531ceb22dropout_kernel_fwd_fp8I13__nv_fp8_e4m313__nv_bfloat16EEvPKT_PKfPT0_PhPKmmjf)
        /*0080*/ 	.word	0x00000020


	//----- nvinfo : EIATTR_FRAME_SIZE
	.align		4
.L_30:
        /*0084*/ 	.byte	0x04, 0x11
        /*0086*/ 	.short	(.L_32 - .L_31)
	.align		4
.L_31:
        /*0088*/ 	.word	index@(_ZN18transformer_engine43_GLOBAL__N__1208cb38_10_dropout_cu_88531ceb22dropout_kernel_fwd_fp8I13__nv_fp8_e4m313__nv_bfloat16EEvPKT_PKfPT0_PhPKmmjf)
        /*008c*/ 	.word	0x00000000


	//----- nvinfo : EIATTR_REGCOUNT
	.align		4
.L_32:
        /*0090*/ 	.byte	0x04, 0x2f
        /*0092*/ 	.short	(.L_34 - .L_33)
	.align		4
.L_33:
        /*0094*/ 	.word	index@(_ZN18transformer_engine43_GLOBAL__N__1208cb38_10_dropout_cu_88531ceb18apply_dropout_maskI6__halfEEvPKT_PKhPS3_mf)
        /*0098*/ 	.word	0x00000018


	//----- nvinfo : EIATTR_FRAME_SIZE
	.align		4
.L_34:
        /*009c*/ 	.byte	0x04, 0x11
        /*009e*/ 	.short	(.L_36 - .L_35)
	.align		4
.L_35:
        /*00a0*/ 	.word	index@(_ZN18transformer_engine43_GLOBAL__N__1208cb38_10_dropout_cu_88531ceb18apply_dropout_maskI6__halfEEvPKT_PKhPS3_mf)
        /*00a4*/ 	.word	0x00000000


	//----- nvinfo : EIATTR_REGCOUNT
	.align		4
.L_36:
        /*00a8*/ 	.byte	0x04, 0x2f
        /*00aa*/ 	.short	(.L_38 - .L_37)
	.align		4
.L_37:
        /*00ac*/ 	.word	index@(_ZN18transformer_engine43_GLOBAL__N__1208cb38_10_dropout_cu_88531ceb18apply_dropout_maskI13__nv_bfloat16EEvPKT_PKhPS3_mf)
        /*00b0*/ 	.word	0x00000016


	//----- nvinfo : EIATTR_FRAME_SIZE
	.align		4
.L_38:
        /*00b4*/ 	.byte	0x04, 0x11
        /*00b6*/ 	.short	(.L_40 - .L_39)
	.align		4
.L_39:
        /*00b8*/ 	.word	index@(_ZN18transformer_engine43_GLOBAL__N__1208cb38_10_dropout_cu_88531ceb18apply_dropout_maskI13__nv_bfloat16EEvPKT_PKhPS3_mf)
        /*00bc*/ 	.word	0x00000000


	//----- nvinfo : EIATTR_MIN_STACK_SIZE
	.align		4
.L_40:
        /*00c0*/ 	.byte	0x04, 0x12
        /*00c2*/ 	.short	(.L_42 - .L_41)
	.align		4
.L_41:
        /*00c4*/ 	.word	index@(_ZN18transformer_engine43_GLOBAL__N__1208cb38_10_dropout_cu_88531ceb18apply_dropout_maskI13__nv_bfloat16EEvPKT_PKhPS3_mf)
        /*00c8*/ 	.word	0x00000000


	//----- nvinfo : EIATTR_MIN_STACK_SIZE
	.align		4
.L_42:
        /*00cc*/ 	.byte	0x04, 0x12
        /*00ce*/ 	.short	(.L_44 - .L_43)
	.align		4
.L_43:
        /*00d0*/ 	.word	index@(_ZN18transformer_engine43_GLOBAL__N__1208cb38_10_dropout_cu_88531ceb18apply_dropout_maskI6__halfEEvPKT_PKhPS3_mf)
        /*00d4*/ 	.word	0x00000000


	//----- nvinfo : EIATTR_MIN_STACK_SIZE
	.align		4
.L_44:
        /*00d8*/ 	.byte	0x04, 0x12
        /*00da*/ 	.short	(.L_46 - .L_45)
	.align		4
.L_45:
        /*00dc*/ 	.word	index@(_ZN18transformer_engine43_GLOBAL__N__1208cb38_10_dropout_cu_88531ceb22dropout_kernel_fwd_fp8I13__nv_fp8_e4m313__nv_bfloat16EEvPKT_PKfPT0_PhPKmmjf)
        /*00e0*/ 	.word	0x00000000


	//----- nvinfo : EIATTR_MIN_STACK_SIZE
	.align		4
.L_46:
        /*00e4*/ 	.byte	0x04, 0x12
        /*00e6*/ 	.short	(.L_48 - .L_47)
	.align		4
.L_47:
        /*00e8*/ 	.word	index@(_ZN18transformer_engine43_GLOBAL__N__1208cb38_10_dropout_cu_88531ceb22dropout_kernel_fwd_fp8I13__nv_fp8_e4m36__halfEEvPKT_PKfPT0_PhPKmmjf)
        /*00ec*/ 	.word	0x00000000


	//----- nvinfo : EIATTR_MIN_STACK_SIZE
	.align		4
.L_48:
        /*00f0*/ 	.byte	0x04, 0x12
        /*00f2*/ 	.short	(.L_50 - .L_49)
	.align		4
.L_49:
        /*00f4*/ 	.word	index@(_ZN18transformer_engine43_GLOBAL__N__1208cb38_10_dropout_cu_88531ceb22dropout_kernel_fwd_fp8I13__nv_fp8_e5m213__nv_bfloat16EEvPKT_PKfPT0_PhPKmmjf)
        /*00f8*/ 	.word	0x00000000


	//----- nvinfo : EIATTR_MIN_STACK_SIZE
	.align		4
.L_50:
        /*00fc*/ 	.byte	0x04, 0x12
        /*00fe*/ 	.short	(.L_52 - .L_51)
	.align		4
.L_51:
        /*0100*/ 	.word	index@(_ZN18transformer_engine43_GLOBAL__N__1208cb38_10_dropout_cu_88531ceb22dropout_kernel_fwd_fp8I13__nv_fp8_e5m26__halfEEvPKT_PKfPT0_PhPKmmjf)
        /*0104*/ 	.word	0x00000000


	//----- nvinfo : EIATTR_MIN_STACK_SIZE
	.align		4
.L_52:
        /*0108*/ 	.byte	0x04, 0x12
        /*010a*/ 	.short	(.L_54 - .L_53)
	.align		4
.L_53:
        /*010c*/ 	.word	index@(_ZN18transformer_engine43_GLOBAL__N__1208cb38_10_dropout_cu_88531ceb22dropout_kernel_fwd_f16I13__nv_bfloat16EEvPKT_PS3_PhPKmmjf)
        /*0110*/ 	.word	0x00000000


	//----- nvinfo : EIATTR_MIN_STACK_SIZE
	.align		4
.L_54:
        /*0114*/ 	.byte	0x04, 0x12
        /*0116*/ 	.short	(.L_56 - .L_55)
	.align		4
.L_55:
        /*0118*/ 	.word	index@(_ZN18transformer_engine43_GLOBAL__N__1208cb38_10_dropout_cu_88531ceb22dropout_kernel_fwd_f16I6__halfEEvPKT_PS3_PhPKmmjf)
        /*011c*/ 	.word	0x00000000
.L_56:


//--------------------- .nv.compat                --------------------------
	.section	.nv.compat,"",@"SHT_CUDA_COMPAT_INFO"
	.align	4
        /*0000*/ 	.byte	0x02, 0x09, 0x01, 0x00, 0x02, 0x02, 0x02, 0x00, 0x02, 0x05, 0x05, 0x00, 0x03, 0x07, 0x01, 0x01
        /*0010*/ 	.byte	0x02, 0x03, 0x00, 0x00, 0x02, 0x06, 0x01, 0x00, 0x04, 0x0b, 0x08, 0x00, 0x09, 0x00, 0x00, 0x00
        /*0020*/ 	.byte	0x00, 0x00, 0x00, 0x00


//--------------------- .nv.info._ZN18transformer_engine43_GLOBAL__N__1208cb38_10_dropout_cu_88531ceb18apply_dropout_maskI13__nv_bfloat16EEvPKT_PKhPS3_mf --------------------------
	.section	.nv.info._ZN18transformer_engine43_GLOBAL__N__1208cb38_10_dropout_cu_88531ceb18apply_dropout_maskI13__nv_bfloat16EEvPKT_PKhPS3_mf,"",@"SHT_CUDA_INFO"
	.sectionflags	@""
	.align	4


	//----- nvinfo : EIATTR_CUDA_API_VERSION
	.align		4
        /*0000*/ 	.byte	0x04, 0x37
        /*0002*/ 	.short	(.L_58 - .L_57)
.L_57:
        /*0004*/ 	.word	0x00000082


	//----- nvinfo : EIATTR_KPARAM_INFO
	.align		4
.L_58:
        /*0008*/ 	.byte	0x04, 0x17
        /*000a*/ 	.short	(.L_60 - .L_59)
.L_59:
        /*000c*/ 	.word	0x00000000
        /*0010*/ 	.short	0x0004
        /*0012*/ 	.short	0x0020
        /*0014*/ 	.byte	0x00, 0xf0, 0x11, 0x00


	//----- nvinfo : EIATTR_KPARAM_INFO
	.align		4
.L_60:
        /*0018*/ 	.byte	0x04, 0x17
        /*001a*/ 	.short	(.L_62 - .L_61)
.L_61:
        /*001c*/ 	.word	0x00000000
        /*0020*/ 	.short	0x0003
        /*0022*/ 	.short	0x0018
        /*0024*/ 	.byte	0x00, 0xf0, 0x21, 0x00


	//----- nvinfo : EIATTR_KPARAM_INFO
	.align		4
.L_62:
        /*0028*/ 	.byte	0x04, 0x17
        /*002a*/ 	.short	(.L_64 - .L_63)
.L_63:
        /*002c*/ 	.word	0x00000000
        /*0030*/ 	.short	0x0002
        /*0032*/ 	.short	0x0010
        /*0034*/ 	.byte	0x00, 0xf5, 0x21, 0x00


	//----- nvinfo : EIATTR_KPARAM_INFO
	.align		4
.L_64:
        /*0038*/ 	.byte	0x04, 0x17
        /*003a*/ 	.short	(.L_66 - .L_65)
.L_65:
        /*003c*/ 	.word	0x00000000
        /*0040*/ 	.short	0x0001
        /*0042*/ 	.short	0x0008
        /*0044*/ 	.byte	0x00, 0xf5, 0x21, 0x00


	//----- nvinfo : EIATTR_KPARAM_INFO
	.align		4
.L_66:
        /*0048*/ 	.byte	0x04, 0x17
        /*004a*/ 	.short	(.L_68 - .L_67)
.L_67:
        /*004c*/ 	.word	0x00000000
        /*0050*/ 	.short	0x0000
        /*0052*/ 	.short	0x0000
        /*0054*/ 	.byte	0x00, 0xf5, 0x21, 0x00


	//----- nvinfo : EIATTR_SPARSE_MMA_MASK
	.align		4
.L_68:
        /*0058*/ 	.byte	0x03, 0x50
        /*005a*/ 	.short	0x0000


	//----- nvinfo : EIATTR_MAXREG_COUNT
	.align		4
        /*005c*/ 	.byte	0x03, 0x1b
        /*005e*/ 	.short	0x00ff


	//----- nvinfo : EIATTR_MERCURY_ISA_VERSION
	.align		4
        /*0060*/ 	.byte	0x03, 0x5f
        /*0062*/ 	.short	0x0101


	//----- nvinfo : EIATTR_VRC_CTA_INIT_COUNT
	.align		4
        /*0064*/ 	.byte	0x02, 0x4a
	.zero		1
	.zero		1


	//----- nvinfo : EIATTR_EXIT_INSTR_OFFSETS
	.align		4
        /*0068*/ 	.byte	0x04, 0x1c
        /*006a*/ 	.short	(.L_70 - .L_69)


	//   ....[0]....
.L_69:
        /*006c*/ 	.word	0x00000090


	//   ....[1]....
        /*0070*/ 	.word	0x00000540


	//----- nvinfo : EIATTR_MAX_THREADS
	.align		4
.L_70:
        /*0074*/ 	.byte	0x04, 0x05
        /*0076*/ 	.short	(.L_72 - .L_71)
.L_71:
        /*0078*/ 	.word	0x00000080
        /*007c*/ 	.word	0x00000001
        /*0080*/ 	.word	0x00000001


	//----- nvinfo : EIATTR_CRS_STACK_SIZE
	.align		4
.L_72:
        /*0084*/ 	.byte	0x04, 0x1e
        /*0086*/ 	.short	(.L_74 - .L_73)
.L_73:
        /*0088*/ 	.word	0x00000000


	//----- nvinfo : EIATTR_CBANK_PARAM_SIZE
	.align		4
.L_74:
        /*008c*/ 	.byte	0x03, 0x19
        /*008e*/ 	.short	0x0024


	//----- nvinfo : EIATTR_PARAM_CBANK
	.align		4
        /*0090*/ 	.byte	0x04, 0x0a
        /*0092*/ 	.short	(.L_76 - .L_75)
	.align		4
.L_75:
        /*0094*/ 	.word	index@(.nv.constant0._ZN18transformer_engine43_GLOBAL__N__1208cb38_10_dropout_cu_88531ceb18apply_dropout_maskI13__nv_bfloat16EEvPKT_PKhPS3_mf)
        /*0098*/ 	.short	0x0380
        /*009a*/ 	.short	0x0024


	//----- nvinfo : EIATTR_SW_WAR
	.align		4
.L_76:
        /*009c*/ 	.byte	0x04, 0x36
        /*009e*/ 	.short	(.L_78 - .L_77)
.L_77:
        /*00a0*/ 	.word	0x00000008
.L_78:


//--------------------- .nv.info._ZN18transformer_engine43_GLOBAL__N__1208cb38_10_dropout_cu_88531ceb18apply_dropout_maskI6__halfEEvPKT_PKhPS3_mf --------------------------
	.section	.nv.info._ZN18transformer_engine43_GLOBAL__N__1208cb38_10_dropout_cu_88531ceb18apply_dropout_maskI6__halfEEvPKT_PKhPS3_mf,"",@"SHT_CUDA_INFO"
	.sectionflags	@""
	.align	4


	//----- nvinfo : EIATTR_CUDA_API_VERSION
	.align		4
        /*0000*/ 	.byte	0x04, 0x37
        /*0002*/ 	.short	(.L_80 - .L_79)
.L_79:
        /*0004*/ 	.word	0x00000082


	//----- nvinfo : EIATTR_KPARAM_INFO
	.align		4
.L_80:
        /*0008*/ 	.byte	0x04, 0x17
        /*000a*/ 	.short	(.L_82 - .L_81)
.L_81:
        /*000c*/ 	.word	0x00000000
        /*0010*/ 	.short	0x0004
        /*0012*/ 	.short	0x0020
        /*0014*/ 	.byte	0x00, 0xf0, 0x11, 0x00


	//----- nvinfo : EIATTR_KPARAM_INFO
	.align		4
.L_82:
        /*0018*/ 	.byte	0x04, 0x17
        /*001a*/ 	.short	(.L_84 - .L_83)
.L_83:
        /*001c*/ 	.word	0x00000000
        /*0020*/ 	.short	0x0003
        /*0022*/ 	.short	0x0018
        /*0024*/ 	.byte	0x00, 0xf0, 0x21, 0x00


	//----- nvinfo : EIATTR_KPARAM_INFO
	.align		4
.L_84:
        /*0028*/ 	.byte	0x04, 0x17
        /*002a*/ 	.short	(.L_86 - .L_85)
.L_85:
        /*002c*/ 	.word	0x00000000
        /*0030*/ 	.short	0x0002
        /*0032*/ 	.short	0x0010
        /*0034*/ 	.byte	0x00, 0xf5, 0x21, 0x00


	//----- nvinfo : EIATTR_KPARAM_INFO
	.align		4
.L_86:
        /*0038*/ 	.byte	0x04, 0x17
        /*003a*/ 	.short	(.L_88 - .L_87)
.L_87:
        /*003c*/ 	.word	0x00000000
        /*0040*/ 	.short	0x0001
        /*0042*/ 	.short	0x0008
        /*0044*/ 	.byte	0x00, 0xf5, 0x21, 0x00


	//----- nvinfo : EIATTR_KPARAM_INFO
	.align		4
.L_88:
        /*0048*/ 	.byte	0x04, 0x17
        /*004a*/ 	.short	(.L_90 - .L_89)
.L_89:
        /*004c*/ 	.word	0x00000000
        /*0050*/ 	.short	0x0000
        /*0052*/ 	.short	0x0000
        /*0054*/ 	.byte	0x00, 0xf5, 0x21, 0x00


	//----- nvinfo : EIATTR_SPARSE_MMA_MASK
	.align		4
.L_90:
        /*0058*/ 	.byte	0x03, 0x50
        /*005a*/ 	.short	0x0000


	//----- nvinfo : EIATTR_MAXREG_COUNT
	.align		4
        /*005c*/ 	.byte	0x03, 0x1b
        /*005e*/ 	.short	0x00ff


	//----- nvinfo : EIATTR_MERCURY_ISA_VERSION
	.align		4
        /*0060*/ 	.byte	0x03, 0x5f
        /*0062*/ 	.short	0x0101


	//----- nvinfo : EIATTR_VRC_CTA_INIT_COUNT
	.align		4
        /*0064*/ 	.byte	0x02, 0x4a
	.zero		1
	.zero		1


	//----- nvinfo : EIATTR_EXIT_INSTR_OFFSETS
	.align		4
        /*0068*/ 	.byte	0x04, 0x1c
        /*006a*/ 	.short	(.L_92 - .L_91)


	//   ....[0]....
.L_91:
        /*006c*/ 	.word	0x00000090


	//   ....[1]....
        /*0070*/ 	.word	0x00000510


	//----- nvinfo : EIATTR_MAX_THREADS
	.align		4
.L_92:
        /*0074*/ 	.byte	0x04, 0x05
        /*0076*/ 	.short	(.L_94 - .L_93)
.L_93:
        /*0078*/ 	.word	0x00000080
        /*007c*/ 	.word	0x00000001
        /*0080*/ 	.word	0x00000001


	//----- nvinfo : EIATTR_CRS_STACK_SIZE
	.align		4
.L_94:
        /*0084*/ 	.byte	0x04, 0x1e
        /*0086*/ 	.short	(.L_96 - .L_95)
.L_95:
        /*0088*/ 	.word	0x00000000


	//----- nvinfo : EIATTR_CBANK_PARAM_SIZE
	.align		4
.L_96:
        /*008c*/ 	.byte	0x03, 0x19
        /*008e*/ 	.short	0x0024


	//----- nvinfo : EIATTR_PARAM_CBANK
	.align		4
        /*0090*/ 	.byte	0x04, 0x0a
        /*0092*/ 	.short	(.L_98 - .L_97)
	.align		4
.L_97:
        /*0094*/ 	.word	index@(.nv.constant0._ZN18transformer_engine43_GLOBAL__N__1208cb38_10_dropout_cu_88531ceb18apply_dropout_maskI6__halfEEvPKT_PKhPS3_mf)
        /*0098*/ 	.short	0x0380
        /*009a*/ 	.short	0x0024


	//----- nvinfo : EIATTR_SW_WAR
	.align		4
.L_98:
        /*009c*/ 	.byte	0x04, 0x36
        /*009e*/ 	.short	(.L_100 - .L_99)
.L_99:
        /*00a0*/ 	.word	0x00000008
.L_100:


//--------------------- .nv.info._ZN18transformer_engine43_GLOBAL__N__1208cb38_10_dropout_cu_88531ceb22dropout_kernel_fwd_fp8I13__nv_fp8_e4m313__nv_bfloat16EEvPKT_PKfPT0_PhPKmmjf --------------------------
	.section	.nv.info._ZN18transformer_engine43_GLOBAL__N__1208cb38_10_dropout_cu_88531ceb22dropout_kernel_fwd_fp8I13__nv_fp8_e4m313__nv_bfloat16EEvPKT_PKfPT0_PhPKmmjf,"",@"SHT_CUDA_INFO"
	.sectionflags	@""
	.align	4


	//----- nvinfo : EIATTR_CUDA_API_VERSION
	.align		4
        /*0000*/ 	.byte	0x04, 0x37
        /*0002*/ 	.short	(.L_102 - .L_101)
.L_101:
        /*0004*/ 	.word	0x00000082


	//----- nvinfo : EIATTR_KPARAM_INFO
	.align		4
.L_102:
        /*0008*/ 	.byte	0x04, 0x17
        /*000a*/ 	.short	(.L_104 - .L_103)
.L_103:
        /*000c*/ 	.word	0x00000000
        /*0010*/ 	.short	0x0007
        /*0012*/ 	.short	0x0034
        /*0014*/ 	.byte	0x00, 0xf0, 0x11, 0x00


	//----- nvinfo : EIATTR_KPARAM_INFO
	.align		4
.L_104:
        /*0018*/ 	.byte	0x04, 0x17
        /*001a*/ 	.short	(.L_106 - .L_105)
.L_105:
        /*001c*/ 	.word	0x00000000
        /*0020*/ 	.short	0x0006
        /*0022*/ 	.short	0x0030
        /*0024*/ 	.byte	0x00, 0xf0, 0x11, 0x00


	//----- nvinfo : EIATTR_KPARAM_INFO
	.align		4
.L_106:
        /*0028*/ 	.byte	0x04, 0x17
        /*002a*/ 	.short	(.L_108 - .L_107)
.L_107:
        /*002c*/ 	.word	0x00000000
        /*0030*/ 	.short	0x0005
        /*0032*/ 	.short	0x0028
        /*0034*/ 	.byte	0x00, 0xf0, 0x21, 0x00


	//----- nvinfo : EIATTR_KPARAM_INFO
	.align		4
.L_108:
        /*0038*/ 	.byte	0x04, 0x17
        /*003a*/ 	.short	(.L_110 - .L_109)
.L_109:
        /*003c*/ 	.word	0x00000000
        /*0040*/ 	.short	0x0004
        /*0042*/ 	.short	0x0020
        /*0044*/ 	.byte	0x00, 0xf5, 0x21, 0x00


	//----- nvinfo : EIATTR_KPARAM_INFO
	.align		4
.L_110:
        /*0048*/ 	.byte	0x04, 0x17
        /*004a*/ 	.short	(.L_112 - .L_111)
.L_111:
        /*004c*/ 	.word	0x00000000
        /*0050*/ 	.short	0x0003
        /*0052*/ 	.short	0x0018
        /*0054*/ 	.byte	0x00, 0xf5, 0x21, 0x00


	//----- nvinfo : EIATTR_KPARAM_INFO
	.align		4
.L_112:
        /*0058*/ 	.byte	0x04, 0x17
        /*005a*/ 	.short	(.L_114 - .L_113)
.L_113:
        /*005c*/ 	.word	0x00000000
        /*0060*/ 	.short	0x0002
        /*0062*/ 	.short	0x0010
        /*0064*/ 	.byte	0x00, 0xf5, 0x21, 0x00


	//----- nvinfo : EIATTR_KPARAM_INFO
	.align		4
.L_114:
        /*0068*/ 	.byte	0x04, 0x17
        /*006a*/ 	.short	(.L_116 - .L_115)
.L_115:
        /*006c*/ 	.word	0x00000000
        /*0070*/ 	.short	0x0001
        /*0072*/ 	.short	0x0008
        /*0074*/ 	.byte	0x00, 0xf5, 0x21, 0x00


	//----- nvinfo : EIATTR_KPARAM_INFO
	.align		4
.L_116:
        /*0078*/ 	.byte	0x04, 0x17
        /*007a*/ 	.short	(.L_118 - .L_117)
.L_117:
        /*007c*/ 	.word	0x00000000
        /*0080*/ 	.short	0x0000
        /*0082*/ 	.short	0x0000
        /*0084*/ 	.byte	0x00, 0xf5, 0x21, 0x00


	//----- nvinfo : EIATTR_SPARSE_MMA_MASK
	.align		4
.L_118:
        /*0088*/ 	.byte	0x03, 0x50
        /*008a*/ 	.short	0x0000


	//----- nvinfo : EIATTR_MAXREG_COUNT
	.align		4
        /*008c*/ 	.byte	0x03, 0x1b
        /*008e*/ 	.short	0x00ff


	//----- nvinfo : EIATTR_MERCURY_ISA_VERSION
	.align		4
        /*0090*/ 	.byte	0x03, 0x5f
        /*0092*/ 	.short	0x0101


	//----- nvinfo : EIATTR_VRC_CTA_INIT_COUNT
	.align		4
        /*0094*/ 	.byte	0x02, 0x4a
	.zero		1
	.zero		1


	//----- nvinfo : EIATTR_EXIT_INSTR_OFFSETS
	.align		4
        /*0098*/ 	.byte	0x04, 0x1c
        /*009a*/ 	.short	(.L_120 - .L_119)


	//   ....[0]....
.L_119:
        /*009c*/ 	.word	0x00000090


	//   ....[1]....
        /*00a0*/ 	.word	0x000015e0


	//----- nvinfo : EIATTR_MAX_THREADS
	.align		4
.L_120:
        /*00a4*/ 	.byte	0x04, 0x05
        /*00a6*/ 	.short	(.L_122 - .L_121)
.L_121:
        /*00a8*/ 	.word	0x00000080
        /*00ac*/ 	.word	0x00000001
        /*00b0*/ 	.word	0x00000001


	//----- nvinfo : EIATTR_CRS_STACK_SIZE
	.align		4
.L_122:
        /*00b4*/ 	.byte	0x04, 0x1e
        /*00b6*/ 	.short	(.L_124 - .L_123)
.L_123:
        /*00b8*/ 	.word	0x00000000


	//----- nvinfo : EIATTR_CBANK_PARAM_SIZE
	.align		4
.L_124:
        /*00bc*/ 	.byte	0x03, 0x19
        /*00be*/ 	.short	0x0038


	//----- nvinfo : EIATTR_PARAM_CBANK
	.align		4
        /*00c0*/ 	.byte	0x04, 0x0a
        /*00c2*/ 	.short	(.L_126 - .L_125)
	.align		4
.L_125:
        /*00c4*/ 	.word	index@(.nv.constant0._ZN18transformer_engine43_GLOBAL__N__1208cb38_10_dropout_cu_88531ceb22dropout_kernel_fwd_fp8I13__nv_fp8_e4m313__nv_bfloat16EEvPKT_PKfPT0_PhPKmmjf)
        /*00c8*/ 	.short	0x0380
        /*00ca*/ 	.short	0x0038


	//----- nvinfo : EIATTR_SW_WAR
	.align		4
.L_126:
        /*00cc*/ 	.byte	0x04, 0x36
        /*00ce*/ 	.short	(.L_128 - .L_127)
.L_127:
        /*00d0*/ 	.word	0x00000008
.L_128:


//--------------------- .nv.info._ZN18transformer_engine43_GLOBAL__N__1208cb38_10_dropout_cu_88531ceb22dropout_kernel_fwd_fp8I13__nv_fp8_e4m36__halfEEvPKT_PKfPT0_PhPKmmjf --------------------------
	.section	.nv.info._ZN18transformer_engine43_GLOBAL__N__1208cb38_10_dropout_cu_88531ceb22dropout_kernel_fwd_fp8I13__nv_fp8_e4m36__halfEEvPKT_PKfPT0_PhPKmmjf,"",@"SHT_CUDA_INFO"
	.sectionflags	@""
	.align	4


	//----- nvinfo : EIATTR_CUDA_API_VERSION
	.align		4
        /*0000*/ 	.byte	0x04, 0x37
        /*0002*/ 	.short	(.L_130 - .L_129)
.L_129:
        /*0004*/ 	.word	0x00000082


	//----- nvinfo : EIATTR_KPARAM_INFO
	.align		4
.L_130:
        /*0008*/ 	.byte	0x04, 0x17
        /*000a*/ 	.short	(.L_132 - .L_131)
.L_131:
        /*000c*/ 	.word	0x00000000
        /*0010*/ 	.short	0x0007
        /*0012*/ 	.short	0x0034
        /*0014*/ 	.byte	0x00, 0xf0, 0x11, 0x00


	//----- nvinfo : EIATTR_KPARAM_INFO
	.align		4
.L_132:
        /*0018*/ 	.byte	0x04, 0x17
        /*001a*/ 	.short	(.L_134 - .L_133)
.L_133:
        /*001c*/ 	.word	0x00000000
        /*0020*/ 	.short	0x0006
        /*0022*/ 	.short	0x0030
        /*0024*/ 	.byte	0x00, 0xf0, 0x11, 0x00


	//----- nvinfo : EIATTR_KPARAM_INFO
	.align		4
.L_134:
        /*0028*/ 	.byte	0x04, 0x17
        /*002a*/ 	.short	(.L_136 - .L_135)
.L_135:
        /*002c*/ 	.word	0x00000000
        /*0030*/ 	.short	0x0005
        /*0032*/ 	.short	0x0028
        /*0034*/ 	.byte	0x00, 0xf0, 0x21, 0x00


	//----- nvinfo : EIATTR_KPARAM_INFO
	.align		4
.L_136:
        /*0038*/ 	.byte	0x04, 0x17
        /*003a*/ 	.short	(.L_138 - .L_137)
.L_137:
        /*003c*/ 	.word	0x00000000
        /*0040*/ 	.short	0x0004
        /*0042*/ 	.short	0x0020
        /*0044*/ 	.byte	0x00, 0xf5, 0x21, 0x00


	//----- nvinfo : EIATTR_KPARAM_INFO
	.align		4
.L_138:
        /*0048*/ 	.byte	0x04, 0x17
        /*004a*/ 	.short	(.L_140 - .L_139)
.L_139:
        /*004c*/ 	.word	0x00000000
        /*0050*/ 	.short	0x0003
        /*0052*/ 	.short	0x0018
        /*0054*/ 	.byte	0x00, 0xf5, 0x21, 0x00


	//----- nvinfo : EIATTR_KPARAM_INFO
	.align		4
.L_140:
        /*0058*/ 	.byte	0x04, 0x17
        /*005a*/ 	.short	(.L_142 - .L_141)
.L_141:
        /*005c*/ 	.word	0x00000000
        /*0060*/ 	.short	0x0002
        /*0062*/ 	.short	0x0010
        /*0064*/ 	.byte	0x00, 0xf5, 0x21, 0x00


	//----- nvinfo : EIATTR_KPARAM_INFO
	.align		4
.L_142:
        /*0068*/ 	.byte	0x04, 0x17
        /*006a*/ 	.short	(.L_144 - .L_143)
.L_143:
        /*006c*/ 	.word	0x00000000
        /*0070*/ 	.short	0x0001
        /*0072*/ 	.short	0x0008
        /*0074*/ 	.byte	0x00, 0xf5, 0x21, 0x00


	//----- nvinfo : EIATTR_KPARAM_INFO
	.align		4
.L_144:
        /*0078*/ 	.byte	0x04, 0x17
        /*007a*/ 	.short	(.L_146 - .L_145)
.L_145:
        /*007c*/ 	.word	0x00000000
        /*0080*/ 	.short	0x0000
        /*0082*/ 	.short	0x0000
        /*0084*/ 	.byte	0x00, 0xf5, 0x21, 0x00


	//----- nvinfo : EIATTR_SPARSE_MMA_MASK
	.align		4
.L_146:
        /*0088*/ 	.byte	0x03, 0x50
        /*008a*/ 	.short	0x0000


	//----- nvinfo : EIATTR_MAXREG_COUNT
	.align		4
        /*008c*/ 	.byte	0x03, 0x1b
        /*008e*/ 	.short	0x00ff


	//----- nvinfo : EIATTR_MERCURY_ISA_VERSION
	.align		4
        /*0090*/ 	.byte	0x03, 0x5f
        /*0092*/ 	.short	0x0101


	//----- nvinfo : EIATTR_VRC_CTA_INIT_COUNT
	.align		4
        /*0094*/ 	.byte	0x02, 0x4a
	.zero		1
	.zero		1


	//----- nvinfo : EIATTR_EXIT_INSTR_OFFSETS
	.align		4
        /*0098*/ 	.byte	0x04, 0x1c
        /*009a*/ 	.short	(.L_148 - .L_147)


	//   ....[0]....
.L_147:
        /*009c*/ 	.word	0x00000090


	//   ....[1]....
        /*00a0*/ 	.word	0x000015e0


	//----- nvinfo : EIATTR_MAX_THREADS
	.align		4
.L_148:
        /*00a4*/ 	.byte	0x04, 0x05
        /*00a6*/ 	.short	(.L_150 - .L_149)
.L_149:
        /*00a8*/ 	.word	0x00000080
        /*00ac*/ 	.word	0x00000001
        /*00b0*/ 	.word	0x00000001


	//----- nvinfo : EIATTR_CRS_STACK_SIZE
	.align		4
.L_150:
        /*00b4*/ 	.byte	0x04, 0x1e
        /*00b6*/ 	.short	(.L_152 - .L_151)
.L_151:
        /*00b8*/ 	.word	0x00000000


	//----- nvinfo : EIATTR_CBANK_PARAM_SIZE
	.align		4
.L_152:
        /*00bc*/ 	.byte	0x03, 0x19
        /*00be*/ 	.short	0x0038


	//----- nvinfo : EIATTR_PARAM_CBANK
	.align		4
        /*00c0*/ 	.byte	0x04, 0x0a
        /*00c2*/ 	.short	(.L_154 - .L_153)
	.align		4
.L_153:
        /*00c4*/ 	.word	index@(.nv.constant0._ZN18transformer_engine43_GLOBAL__N__1208cb38_10_dropout_cu_88531ceb22dropout_kernel_fwd_fp8I13__nv_fp8_e4m36__halfEEvPKT_PKfPT0_PhPKmmjf)
        /*00c8*/ 	.short	0x0380
        /*00ca*/ 	.short	0x0038


	//----- nvinfo : EIATTR_SW_WAR
	.align		4
.L_154:
        /*00cc*/ 	.byte	0x04, 0x36
        /*00ce*/ 	.short	(.L_156 - .L_155)
.L_155:
        /*00d0*/ 	.word	0x00000008
.L_156:


//--------------------- .nv.info._ZN18transformer_engine43_GLOBAL__N__1208cb38_10_dropout_cu_88531ceb22dropout_kernel_fwd_fp8I13__nv_fp8_e5m213__nv_bfloat16EEvPKT_PKfPT0_PhPKmmjf --------------------------
	.section	.nv.info._ZN18transformer_engine43_GLOBAL__N__1208cb38_10_dropout_cu_88531ceb22dropout_kernel_fwd_fp8I13__nv_fp8_e5m213__nv_bfloat16EEvPKT_PKfPT0_PhPKmmjf,"",@"SHT_CUDA_INFO"
	.sectionflags	@""
	.align	4


	//----- nvinfo : EIATTR_CUDA_API_VERSION
	.align		4
        /*0000*/ 	.byte	0x04, 0x37
        /*0002*/ 	.short	(.L_158 - .L_157)
.L_157:
        /*0004*/ 	.word	0x00000082


	//----- nvinfo : EIATTR_KPARAM_INFO
	.align		4
.L_158:
        /*0008*/ 	.byte	0x04, 0x17
        /*000a*/ 	.short	(.L_160 - .L_159)
.L_159:
        /*000c*/ 	.word	0x00000000
        /*0010*/ 	.short	0x0007
        /*0012*/ 	.short	0x0034
        /*0014*/ 	.byte	0x00, 0xf0, 0x11, 0x00


	//----- nvinfo : EIATTR_KPARAM_INFO
	.align		4
.L_160:
        /*0018*/ 	.byte	0x04, 0x17
        /*001a*/ 	.short	(.L_162 - .L_161)
.L_161:
        /*001c*/ 	.word	0x00000000
        /*0020*/ 	.short	0x0006
        /*0022*/ 	.short	0x0030
        /*0024*/ 	.byte	0x00, 0xf0, 0x11, 0x00


	//----- nvinfo : EIATTR_KPARAM_INFO
	.align		4
.L_162:
        /*0028*/ 	.byte	0x04, 0x17
        /*002a*/ 	.short	(.L_164 - .L_163)
.L_163:
        /*002c*/ 	.word	0x00000000
        /*0030*/ 	.short	0x0005
        /*0032*/ 	.short	0x0028
        /*0034*/ 	.byte	0x00, 0xf0, 0x21, 0x00


	//----- nvinfo : EIATTR_KPARAM_INFO
	.align		4
.L_164:
        /*0038*/ 	.byte	0x04, 0x17
        /*003a*/ 	.short	(.L_166 - .L_165)
.L_165:
        /*003c*/ 	.word	0x00000000
        /*0040*/ 	.short	0x0004
        /*0042*/ 	.short	0x0020
        /*0044*/ 	.byte	0x00, 0xf5, 0x21, 0x00


	//----- nvinfo : EIATTR_KPARAM_INFO
	.align		4
.L_166:
        /*0048*/ 	.byte	0x04, 0x17
        /*004a*/ 	.short	(.L_168 - .L_167)
.L_167:
        /*004c*/ 	.word	0x00000000
        /*0050*/ 	.short	0x0003
        /*0052*/ 	.short	0x0018
        /*0054*/ 	.byte	0x00, 0xf5, 0x21, 0x00


	//----- nvinfo : EIATTR_KPARAM_INFO
	.align		4
.L_168:
        /*0058*/ 	.byte	0x04, 0x17
        /*005a*/ 	.short	(.L_170 - .L_169)
.L_169:
        /*005c*/ 	.word	0x00000000
        /*0060*/ 	.short	0x0002
        /*0062*/ 	.short	0x0010
        /*0064*/ 	.byte	0x00, 0xf5, 0x21, 0x00


	//----- nvinfo : EIATTR_KPARAM_INFO
	.align		4
.L_170:
        /*0068*/ 	.byte	0x04, 0x17
        /*006a*/ 	.short	(.L_172 - .L_171)
.L_171:
        /*006c*/ 	.word	0x00000000
        /*0070*/ 	.short	0x0001
        /*0072*/ 	.short	0x0008
        /*0074*/ 	.byte	0x00, 0xf5, 0x21, 0x00


	//----- nvinfo : EIATTR_KPARAM_INFO
	.align		4
.L_172:
        /*0078*/ 	.byte	0x04, 0x17
        /*007a*/ 	.short	(.L_174 - .L_173)
.L_173:
        /*007c*/ 	.word	0x00000000
        /*0080*/ 	.short	0x0000
        /*0082*/ 	.short	0x0000
        /*0084*/ 	.byte	0x00, 0xf5, 0x21, 0x00


	//----- nvinfo : EIATTR_SPARSE_MMA_MASK
	.align		4
.L_174:
        /*0088*/ 	.byte	0x03, 0x50
        /*008a*/ 	.short	0x0000


	//----- nvinfo : EIATTR_MAXREG_COUNT
	.align		4
        /*008c*/ 	.byte	0x03, 0x1b
        /*008e*/ 	.short	0x00ff


	//----- nvinfo : EIATTR_MERCURY_ISA_VERSION
	.align		4
        /*0090*/ 	.byte	0x03, 0x5f
        /*0092*/ 	.short	0x0101


	//----- nvinfo : EIATTR_VRC_CTA_INIT_COUNT
	.align		4
        /*0094*/ 	.byte	0x02, 0x4a
	.zero		1
	.zero		1


	//----- nvinfo : EIATTR_EXIT_INSTR_OFFSETS
	.align		4
        /*0098*/ 	.byte	0x04, 0x1c
        /*009a*/ 	.short	(.L_176 - .L_175)


	//   ....[0]....
.L_175:
        /*009c*/ 	.word	0x00000090


	//   ....[1]....
        /*00a0*/ 	.word	0x000015e0


	//----- nvinfo : EIATTR_MAX_THREADS
	.align		4
.L_176:
        /*00a4*/ 	.byte	0x04, 0x05
        /*00a6*/ 	.short	(.L_178 - .L_177)
.L_177:
        /*00a8*/ 	.word	0x00000080
        /*00ac*/ 	.word	0x00000001
        /*00b0*/ 	.word	0x00000001


	//----- nvinfo : EIATTR_CRS_STACK_SIZE
	.align		4
.L_178:
        /*00b4*/ 	.byte	0x04, 0x1e
        /*00b6*/ 	.short	(.L_180 - .L_179)
.L_179:
        /*00b8*/ 	.word	0x00000000


	//----- nvinfo : EIATTR_CBANK_PARAM_SIZE
	.align		4
.L_180:
        /*00bc*/ 	.byte	0x03, 0x19
        /*00be*/ 	.short	0x0038


	//----- nvinfo : EIATTR_PARAM_CBANK
	.align		4
        /*00c0*/ 	.byte	0x04, 0x0a
        /*00c2*/ 	.short	(.L_182 - .L_181)
	.align		4
.L_181:
        /*00c4*/ 	.word	index@(.nv.constant0._ZN18transformer_engine43_GLOBAL__N__1208cb38_10_dropout_cu_88531ceb22dropout_kernel_fwd_fp8I13__nv_fp8_e5m213__nv_bfloat16EEvPKT_PKfPT0_PhPKmmjf)
        /*00c8*/ 	.short	0x0380
        /*00ca*/ 	.short	0x0038


	//----- nvinfo : EIATTR_SW_WAR
	.align		4
.L_182:
        /*00cc*/ 	.byte	0x04, 0x36
        /*00ce*/ 	.short	(.L_184 - .L_183)
.L_183:
        /*00d0*/ 	.word	0x00000008
.L_184:


//--------------------- .nv.info._ZN18transformer_engine43_GLOBAL__N__1208cb38_10_dropout_cu_88531ceb22dropout_kernel_fwd_fp8I13__nv_fp8_e5m26__halfEEvPKT_PKfPT0_PhPKmmjf --------------------------
	.section	.nv.info._ZN18transformer_engine43_GLOBAL__N__1208cb38_10_dropout_cu_88531ceb22dropout_kernel_fwd_fp8I13__nv_fp8_e5m26__halfEEvPKT_PKfPT0_PhPKmmjf,"",@"SHT_CUDA_INFO"
	.sectionflags	@""
	.align	4


	//----- nvinfo : EIATTR_CUDA_API_VERSION
	.align		4
        /*0000*/ 	.byte	0x04, 0x37
        /*0002*/ 	.short	(.L_186 - .L_185)
.L_185:
        /*0004*/ 	.word	0x00000082


	//----- nvinfo : EIATTR_KPARAM_INFO
	.align		4
.L_186:
        /*0008*/ 	.byte	0x04, 0x17
        /*000a*/ 	.short	(.L_188 - .L_187)
.L_187:
        /*000c*/ 	.word	0x00000000
        /*0010*/ 	.short	0x0007
        /*0012*/ 	.short	0x0034
        /*0014*/ 	.byte	0x00, 0xf0, 0x11, 0x00


	//----- nvinfo : EIATTR_KPARAM_INFO
	.align		4
.L_188:
        /*0018*/ 	.byte	0x04, 0x17
        /*001a*/ 	.short	(.L_190 - .L_189)
.L_189:
        /*001c*/ 	.word	0x00000000
        /*0020*/ 	.short	0x0006
        /*0022*/ 	.short	0x0030
        /*0024*/ 	.byte	0x00, 0xf0, 0x11, 0x00


	//----- nvinfo : EIATTR_KPARAM_INFO
	.align		4
.L_190:
        /*0028*/ 	.byte	0x04, 0x17
        /*002a*/ 	.short	(.L_192 - .L_191)
.L_191:
        /*002c*/ 	.word	0x00000000
        /*0030*/ 	.short	0x0005
        /*0032*/ 	.short	0x0028
        /*0034*/ 	.byte	0x00, 0xf0, 0x21, 0x00


	//----- nvinfo : EIATTR_KPARAM_INFO
	.align		4
.L_192:
        /*0038*/ 	.byte	0x04, 0x17
        /*003a*/ 	.short	(.L_194 - .L_193)
.L_193:
        /*003c*/ 	.word	0x00000000
        /*0040*/ 	.short	0x0004
        /*0042*/ 	.short	0x0020
        /*0044*/ 	.byte	0x00, 0xf5, 0x21, 0x00


	//----- nvinfo : EIATTR_KPARAM_INFO
	.align		4
.L_194:
        /*0048*/ 	.byte	0x04, 0x17
        /*004a*/ 	.short	(.L_196 - .L_195)
.L_195:
        /*004c*/ 	.word	0x00000000
        /*0050*/ 	.short	0x0003
        /*0052*/ 	.short	0x0018
        /*0054*/ 	.byte	0x00, 0xf5, 0x21, 0x00


	//----- nvinfo : EIATTR_KPARAM_INFO
	.align		4
.L_196:
        /*0058*/ 	.byte	0x04, 0x17
        /*005a*/ 	.short	(.L_198 - .L_197)
.L_197:
        /*005c*/ 	.word	0x00000000
        /*0060*/ 	.short	0x0002
        /*0062*/ 	.short	0x0010
        /*0064*/ 	.byte	0x00, 0xf5, 0x21, 0x00


	//----- nvinfo : EIATTR_KPARAM_INFO
	.align		4
.L_198:
        /*0068*/ 	.byte	0x04, 0x17
        /*006a*/ 	.short	(.L_200 - .L_199)
.L_199:
        /*006c*/ 	.word	0x00000000
        /*0070*/ 	.short	0x0001
        /*0072*/ 	.short	0x0008
        /*0074*/ 	.byte	0x00, 0xf5, 0x21, 0x00


	//----- nvinfo : EIATTR_KPARAM_INFO
	.align		4
.L_200:
        /*0078*/ 	.byte	0x04, 0x17
        /*007a*/ 	.short	(.L_202 - .L_201)
.L_201:
        /*007c*/ 	.word	0x00000000
        /*0080*/ 	.short	0x0000
        /*0082*/ 	.short	0x0000
        /*0084*/ 	.byte	0x00, 0xf5, 0x21, 0x00


	//----- nvinfo : EIATTR_SPARSE_MMA_MASK
	.align		4
.L_202:
        /*0088*/ 	.byte	0x03, 0x50
        /*008a*/ 	.short	0x0000


	//----- nvinfo : EIATTR_MAXREG_COUNT
	.align		4
        /*008c*/ 	.byte	0x03, 0x1b
        /*008e*/ 	.short	0x00ff


	//----- nvinfo : EIATTR_MERCURY_ISA_VERSION
	.align		4
        /*0090*/ 	.byte	0x03, 0x5f
        /*0092*/ 	.short	0x0101


	//----- nvinfo : EIATTR_VRC_CTA_INIT_COUNT
	.align		4
        /*0094*/ 	.byte	0x02, 0x4a
	.zero		1
	.zero		1


	//----- nvinfo : EIATTR_EXIT_INSTR_OFFSETS
	.align		4
        /*0098*/ 	.byte	0x04, 0x1c
        /*009a*/ 	.short	(.L_204 - .L_203)


	//   ....[0]....
.L_203:
        /*009c*/ 	.word	0x00000090


	//   ....[1]....
        /*00a0*/ 	.word	0x000015e0


	//----- nvinfo : EIATTR_MAX_THREADS
	.align		4
.L_204:
        /*00a4*/ 	.byte	0x04, 0x05
        /*00a6*/ 	.short	(.L_206 - .L_205)
.L_205:
        /*00a8*/ 	.word	0x00000080
        /*00ac*/ 	.word	0x00000001
        /*00b0*/ 	.word	0x00000001


	//----- nvinfo : EIATTR_CRS_STACK_SIZE
	.align		4
.L_206:
        /*00b4*/ 	.byte	0x04, 0x1e
        /*00b6*/ 	.short	(.L_208 - .L_207)
.L_207:
        /*00b8*/ 	.word	0x00000000


	//----- nvinfo : EIATTR_CBANK_PARAM_SIZE
	.align		4
.L_208:
        /*00bc*/ 	.byte	0x03, 0x19
        /*00be*/ 	.short	0x0038


	//----- nvinfo : EIATTR_PARAM_CBANK
	.align		4
        /*00c0*/ 	.byte	0x04, 0x0a
        /*00c2*/ 	.short	(.L_210 - .L_209)
	.align		4
.L_209:
        /*00c4*/ 	.word	index@(.nv.constant0._ZN18transformer_engine43_GLOBAL__N__1208cb38_10_dropout_cu_88531ceb22dropout_kernel_fwd_fp8I13__nv_fp8_e5m26__halfEEvPKT_PKfPT0_PhPKmmjf)
        /*00c8*/ 	.short	0x0380
        /*00ca*/ 	.short	0x0038


	//----- nvinfo : EIATTR_SW_WAR
	.align		4
.L_210:
        /*00cc*/ 	.byte	0x04, 0x36
        /*00ce*/ 	.short	(.L_212 - .L_211)
.L_211:
        /*00d0*/ 	.word	0x00000008
.L_212:


//--------------------- .nv.info._ZN18transformer_engine43_GLOBAL__N__1208cb38_10_dropout_cu_88531ceb22dropout_kernel_fwd_f16I13__nv_bfloat16EEvPKT_PS3_PhPKmmjf --------------------------
	.section	.nv.info._ZN18transformer_engine43_GLOBAL__N__1208cb38_10_dropout_cu_88531ceb22dropout_kernel_fwd_f16I13__nv_bfloat16EEvPKT_PS3_PhPKmmjf,"",@"SHT_CUDA_INFO"
	.sectionflags	@""
	.align	4


	//----- nvinfo : EIATTR_CUDA_API_VERSION
	.align		4
        /*0000*/ 	.byte	0x04, 0x37
        /*0002*/ 	.short	(.L_214 - .L_213)
.L_213:
        /*0004*/ 	.word	0x00000082


	//----- nvinfo : EIATTR_KPARAM_INFO
	.align		4
.L_214:
        /*0008*/ 	.byte	0x04, 0x17
        /*000a*/ 	.short	(.L_216 - .L_215)
.L_215:
        /*000c*/ 	.word	0x00000000
        /*0010*/ 	.short	0x0006
        /*0012*/ 	.short	0x002c
        /*0014*/ 	.byte	0x00, 0xf0, 0x11, 0x00


	//----- nvinfo : EIATTR_KPARAM_INFO
	.align		4
.L_216:
        /*0018*/ 	.byte	0x04, 0x17
        /*001a*/ 	.short	(.L_218 - .L_217)
.L_217:
        /*001c*/ 	.word	0x00000000
        /*0020*/ 	.short	0x0005
        /*0022*/ 	.short	0x0028
        /*0024*/ 	.byte	0x00, 0xf0, 0x11, 0x00


	//----- nvinfo : EIATTR_KPARAM_INFO
	.align		4
.L_218:
        /*0028*/ 	.byte	0x04, 0x17
        /*002a*/ 	.short	(.L_220 - .L_219)
.L_219:
        /*002c*/ 	.word	0x00000000
        /*0030*/ 	.short	0x0004
        /*0032*/ 	.short	0x0020
        /*0034*/ 	.byte	0x00, 0xf0, 0x21, 0x00


	//----- nvinfo : EIATTR_KPARAM_INFO
	.align		4
.L_220:
        /*0038*/ 	.byte	0x04, 0x17
        /*003a*/ 	.short	(.L_222 - .L_221)
.L_221:
        /*003c*/ 	.word	0x00000000
        /*0040*/ 	.short	0x0003
        /*0042*/ 	.short	0x0018
        /*0044*/ 	.byte	0x00, 0xf5, 0x21, 0x00


	//----- nvinfo : EIATTR_KPARAM_INFO
	.align		4
.L_222:
        /*0048*/ 	.byte	0x04, 0x17
        /*004a*/ 	.short	(.L_224 - .L_223)
.L_223:
        /*004c*/ 	.word	0x00000000
        /*0050*/ 	.short	0x0002
        /*0052*/ 	.short	0x0010
        /*0054*/ 	.byte	0x00, 0xf5, 0x21, 0x00


	//----- nvinfo : EIATTR_KPARAM_INFO
	.align		4
.L_224:
        /*0058*/ 	.byte	0x04, 0x17
        /*005a*/ 	.short	(.L_226 - .L_225)
.L_225:
        /*005c*/ 	.word	0x00000000
        /*0060*/ 	.short	0x0001
        /*0062*/ 	.short	0x0008
        /*0064*/ 	.byte	0x00, 0xf5, 0x21, 0x00


	//----- nvinfo : EIATTR_KPARAM_INFO
	.align		4
.L_226:
        /*0068*/ 	.byte	0x04, 0x17
        /*006a*/ 	.short	(.L_228 - .L_227)
.L_227:
        /*006c*/ 	.word	0x00000000
        /*0070*/ 	.short	0x0000
        /*0072*/ 	.short	0x0000
        /*0074*/ 	.byte	0x00, 0xf5, 0x21, 0x00


	//----- nvinfo : EIATTR_SPARSE_MMA_MASK
	.align		4
.L_228:
        /*0078*/ 	.byte	0x03, 0x50
        /*007a*/ 	.short	0x0000


	//----- nvinfo : EIATTR_MAXREG_COUNT
	.align		4
        /*007c*/ 	.byte	0x03, 0x1b
        /*007e*/ 	.short	0x00ff


	//----- nvinfo : EIATTR_MERCURY_ISA_VERSION
	.align		4
        /*0080*/ 	.byte	0x03, 0x5f
        /*0082*/ 	.short	0x0101


	//----- nvinfo : EIATTR_VRC_CTA_INIT_COUNT
	.align		4
        /*0084*/ 	.byte	0x02, 0x4a
	.zero		1
	.zero		1


	//----- nvinfo : EIATTR_EXIT_INSTR_OFFSETS
	.align		4
        /*0088*/ 	.byte	0x04, 0x1c
        /*008a*/ 	.short	(.L_230 - .L_229)


	//   ....[0]....
.L_229:
        /*008c*/ 	.word	0x00000090


	//   ....[1]....
        /*0090*/ 	.word	0x00001270


	//----- nvinfo : EIATTR_MAX_THREADS
	.align		4
.L_230:
        /*0094*/ 	.byte	0x04, 0x05
        /*0096*/ 	.short	(.L_232 - .L_231)
.L_231:
        /*0098*/ 	.word	0x00000080
        /*009c*/ 	.word	0x00000001
        /*00a0*/ 	.word	0x00000001


	//----- nvinfo : EIATTR_CRS_STACK_SIZE
	.align		4
.L_232:
        /*00a4*/ 	.byte	0x04, 0x1e
        /*00a6*/ 	.short	(.L_234 - .L_233)
.L_233:
        /*00a8*/ 	.word	0x00000000


	//----- nvinfo : EIATTR_CBANK_PARAM_SIZE
	.align		4
.L_234:
        /*00ac*/ 	.byte	0x03, 0x19
        /*00ae*/ 	.short	0x0030


	//----- nvinfo : EIATTR_PARAM_CBANK
	.align		4
        /*00b0*/ 	.byte	0x04, 0x0a
        /*00b2*/ 	.short	(.L_236 - .L_235)
	.align		4
.L_235:
        /*00b4*/ 	.word	index@(.nv.constant0._ZN18transformer_engine43_GLOBAL__N__1208cb38_10_dropout_cu_88531ceb22dropout_kernel_fwd_f16I13__nv_bfloat16EEvPKT_PS3_PhPKmmjf)
        /*00b8*/ 	.short	0x0380
        /*00ba*/ 	.short	0x0030


	//----- nvinfo : EIATTR_SW_WAR
	.align		4
.L_236:
        /*00bc*/ 	.byte	0x04, 0x36
        /*00be*/ 	.short	(.L_238 - .L_237)
.L_237:
        /*00c0*/ 	.word	0x00000008
.L_238:


//--------------------- .nv.info._ZN18transformer_engine43_GLOBAL__N__1208cb38_10_dropout_cu_88531ceb22dropout_kernel_fwd_f16I6__halfEEvPKT_PS3_PhPKmmjf --------------------------
	.section	.nv.info._ZN18transformer_engine43_GLOBAL__N__1208cb38_10_dropout_cu_88531ceb22dropout_kernel_fwd_f16I6__halfEEvPKT_PS3_PhPKmmjf,"",@"SHT_CUDA_INFO"
	.sectionflags	@""
	.align	4


	//----- nvinfo : EIATTR_CUDA_API_VERSION
	.align		4
        /*0000*/ 	.byte	0x04, 0x37
        /*0002*/ 	.short	(.L_240 - .L_239)
.L_239:
        /*0004*/ 	.word	0x00000082


	//----- nvinfo : EIATTR_KPARAM_INFO
	.align		4
.L_240:
        /*0008*/ 	.byte	0x04, 0x17
        /*000a*/ 	.short	(.L_242 - .L_241)
.L_241:
        /*000c*/ 	.word	0x00000000
        /*0010*/ 	.short	0x0006
        /*0012*/ 	.short	0x002c
        /*0014*/ 	.byte	0x00, 0xf0, 0x11, 0x00


	//----- nvinfo : EIATTR_KPARAM_INFO
	.align		4
.L_242:
        /*0018*/ 	.byte	0x04, 0x17
        /*001a*/ 	.short	(.L_244 - .L_243)
.L_243:
        /*001c*/ 	.word	0x00000000
        /*0020*/ 	.short	0x0005
        /*0022*/ 	.short	0x0028
        /*0024*/ 	.byte	0x00, 0xf0, 0x11, 0x00


	//----- nvinfo : EIATTR_KPARAM_INFO
	.align		4
.L_244:
        /*0028*/ 	.byte	0x04, 0x17
        /*002a*/ 	.short	(.L_246 - .L_245)
.L_245:
        /*002c*/ 	.word	0x00000000
        /*0030*/ 	.short	0x0004
        /*0032*/ 	.short	0x0020
        /*0034*/ 	.byte	0x00, 0xf0, 0x21, 0x00


	//----- nvinfo : EIATTR_KPARAM_INFO
	.align		4
.L_246:
        /*0038*/ 	.byte	0x04, 0x17
        /*003a*/ 	.short	(.L_248 - .L_247)
.L_247:
        /*003c*/ 	.word	0x00000000
        /*0040*/ 	.short	0x0003
        /*0042*/ 	.short	0x0018
        /*0044*/ 	.byte	0x00, 0xf5, 0x21, 0x00


	//----- nvinfo : EIATTR_KPARAM_INFO
	.align		4
.L_248:
        /*0048*/ 	.byte	0x04, 0x17
        /*004a*/ 	.short	(.L_250 - .L_249)
.L_249:
        /*004c*/ 	.word	0x00000000
        /*0050*/ 	.short	0x0002
        /*0052*/ 	.short	0x0010
        /*0054*/ 	.byte	0x00, 0xf5, 0x21, 0x00


	//----- nvinfo : EIATTR_KPARAM_INFO
	.align		4
.L_250:
        /*0058*/ 	.byte	0x04, 0x17
        /*005a*/ 	.short	(.L_252 - .L_251)
.L_251:
        /*005c*/ 	.word	0x00000000
        /*0060*/ 	.short	0x0001
        /*0062*/ 	.short	0x0008
        /*0064*/ 	.byte	0x00, 0xf5, 0x21, 0x00


	//----- nvinfo : EIATTR_KPARAM_INFO
	.align		4
.L_252:
        /*0068*/ 	.byte	0x04, 0x17
        /*006a*/ 	.short	(.L_254 - .L_253)
.L_253:
        /*006c*/ 	.word	0x00000000
        /*0070*/ 	.short	0x0000
        /*0072*/ 	.short	0x0000
        /*0074*/ 	.byte	0x00, 0xf5, 0x21, 0x00


	//----- nvinfo : EIATTR_SPARSE_MMA_MASK
	.align		4
.L_254:
        /*0078*/ 	.byte	0x03, 0x50
        /*007a*/ 	.short	0x0000


	//----- nvinfo : EIATTR_MAXREG_COUNT
	.align		4
        /*007c*/ 	.byte	0x03, 0x1b
        /*007e*/ 	.short	0x00ff


	//----- nvinfo : EIATTR_MERCURY_ISA_VERSION
	.align		4
        /*0080*/ 	.byte	0x03, 0x5f
        /*0082*/ 	.short	0x0101


	//----- nvinfo : EIATTR_VRC_CTA_INIT_COUNT
	.align		4
        /*0084*/ 	.byte	0x02, 0x4a
	.zero		1
	.zero		1


	//----- nvinfo : EIATTR_EXIT_INSTR_OFFSETS
	.align		4
        /*0088*/ 	.byte	0x04, 0x1c
        /*008a*/ 	.short	(.L_256 - .L_255)


	//   ....[0]....
.L_255:
        /*008c*/ 	.word	0x00000090


	//   ....[1]....
        /*0090*/ 	.word	0x000011e0


	//----- nvinfo : EIATTR_MAX_THREADS
	.align		4
.L_256:
        /*0094*/ 	.byte	0x04, 0x05
        /*0096*/ 	.short	(.L_258 - .L_257)
.L_257:
        /*0098*/ 	.word	0x00000080
        /*009c*/ 	.word	0x00000001
        /*00a0*/ 	.word	0x00000001


	//----- nvinfo : EIATTR_CRS_STACK_SIZE
	.align		4
.L_258:
        /*00a4*/ 	.byte	0x04, 0x1e
        /*00a6*/ 	.short	(.L_260 - .L_259)
.L_259:
        /*00a8*/ 	.word	0x00000000


	//----- nvinfo : EIATTR_CBANK_PARAM_SIZE
	.align		4
.L_260:
        /*00ac*/ 	.byte	0x03, 0x19
        /*00ae*/ 	.short	0x0030


	//----- nvinfo : EIATTR_PARAM_CBANK
	.align		4
        /*00b0*/ 	.byte	0x04, 0x0a
        /*00b2*/ 	.short	(.L_262 - .L_261)
	.align		4
.L_261:
        /*00b4*/ 	.word	index@(.nv.constant0._ZN18transformer_engine43_GLOBAL__N__1208cb38_10_dropout_cu_88531ceb22dropout_kernel_fwd_f16I6__halfEEvPKT_PS3_PhPKmmjf)
        /*00b8*/ 	.short	0x0380
        /*00ba*/ 	.short	0x0030


	//----- nvinfo : EIATTR_SW_WAR
	.align		4
.L_262:
        /*00bc*/ 	.byte	0x04, 0x36
        /*00be*/ 	.short	(.L_264 - .L_263)
.L_263:
        /*00c0*/ 	.word	0x00000008
.L_264:


//--------------------- .nv.callgraph             --------------------------
	.section	.nv.callgraph,"",@"SHT_CUDA_CALLGRAPH"
	.align	4
	.sectionentsize	8
	.align		4
        /*0000*/ 	.word	0x00000000
	.align		4
        /*0004*/ 	.word	0xffffffff
	.align		4
        /*0008*/ 	.word	0x00000000
	.align		4
        /*000c*/ 	.word	0xfffffffe
	.align		4
        /*0010*/ 	.word	0x00000000
	.align		4
        /*0014*/ 	.word	0xfffffffd
	.align		4
        /*0018*/ 	.word	0x00000000
	.align		4
        /*001c*/ 	.word	0xfffffffc


//--------------------- .nv.constant4             --------------------------
	.section	.nv.constant4,"a",@progbits
	.align	8
	.align		8
.nv.constant4:
        /*0000*/ 	.dword	precalc_xorwow_matrix
	.align		8
        /*0008*/ 	.dword	precalc_xorwow_offset_matrix
	.align		8
        /*0010*/ 	.dword	mrg32k3aM1
	.align		8
        /*0018*/ 	.dword	mrg32k3aM2
	.align		8
        /*0020*/ 	.dword	mrg32k3aM1SubSeq
	.align		8
        /*0028*/ 	.dword	mrg32k3aM2SubSeq
	.align		8
        /*0030*/ 	.dword	mrg32k3aM1Seq
	.align		8
        /*0038*/ 	.dword	mrg32k3aM2Seq


//--------------------- .nv.constant3             --------------------------
	.section	.nv.constant3,"a",@progbits
	.align	8
.nv.constant3:
	.type		__cr_lgamma_table,@object
	.size		__cr_lgamma_table,(.L_8 - __cr_lgamma_table)
__cr_lgamma_table:
        /*0000*/ 	.byte	0x00, 0x00, 0x00, 0x00, 0x00, 0x00, 0x00, 0x00, 0x00, 0x00, 0x00, 0x00, 0x00, 0x00, 0x00, 0x00
        /*0010*/ 	.byte	0xef, 0x39, 0xfa, 0xfe, 0x42, 0x2e, 0xe6, 0x3f, 0x02, 0x20, 0x2a, 0xfa, 0x0b, 0xab, 0xfc, 0x3f
        /*0020*/ 	.byte	0xf9, 0x2c, 0x92, 0x7c, 0xa7, 0x6c, 0x09, 0x40, 0xc9, 0x79, 0x44, 0x3c, 0x64, 0x26, 0x13, 0x40
        /*0030*/ 	.byte	0xca, 0x01, 0xcf, 0x3a, 0x27, 0x51, 0x1a, 0x40, 0x30, 0xcc, 0x2d, 0xf3, 0xe1, 0x0c, 0x21, 0x40
        /*0040*/ 	.byte	0x0d, 0xb7, 0xfc, 0x82, 0x8e, 0x35, 0x25, 0x40
.L_8:


//--------------------- .text._ZN18transformer_engine43_GLOBAL__N__1208cb38_10_dropout_cu_88531ceb18apply_dropout_maskI13__nv_bfloat16EEvPKT_PKhPS3_mf --------------------------
	.section	.text._ZN18transformer_engine43_GLOBAL__N__1208cb38_10_dropout_cu_88531ceb18apply_dropout_maskI13__nv_bfloat16EEvPKT_PKhPS3_mf,"ax",@progbits
	.align	128
.text._ZN18transformer_engine43_GLOBAL__N__1208cb38_10_dropout_cu_88531ceb18apply_dropout_maskI13__nv_bfloat16EEvPKT_PKhPS3_mf:
        .type           _ZN18transformer_engine43_GLOBAL__N__1208cb38_10_dropout_cu_88531ceb18apply_dropout_maskI13__nv_bfloat16EEvPKT_PKhPS3_mf,@function
        .size           _ZN18transformer_engine43_GLOBAL__N__1208cb38_10_dropout_cu_88531ceb18apply_dropout_maskI13__nv_bfloat16EEvPKT_PKhPS3_mf,(.L_x_34 - _ZN18transformer_engine43_GLOBAL__N__1208cb38_10_dropout_cu_88531ceb18apply_dropout_maskI13__nv_bfloat16EEvPKT_PKhPS3_mf)
        .other          _ZN18transformer_engine43_GLOBAL__N__1208cb38_10_dropout_cu_88531ceb18apply_dropout_maskI13__nv_bfloat16EEvPKT_PKhPS3_mf,@"STO_CUDA_ENTRY STV_DEFAULT"
_ZN18transformer_engine43_GLOBAL__N__1208cb38_10_dropout_cu_88531ceb18apply_dropout_maskI13__nv_bfloat16EEvPKT_PKhPS3_mf:
[----:B------:R-:W-:Y:S01]  /*0000*/  LDC R1, c[0x0][0x37c] ;  /* 0x0000df00ff017b82 */ /* 0x000fe20000000800 */
[----:B------:R-:W0:Y:S07]  /*0010*/  S2R R0, SR_TID.X ;  /* 0x0000000000007919 */ /* 0x000e2e0000002100 */
[----:B------:R-:W1:Y:S08]  /*0020*/  S2UR UR4, SR_CTAID.X ;  /* 0x00000000000479c3 */ /* 0x000e700000002500 */
[----:B------:R-:W2:Y:S01]  /*0030*/  LDC.64 R2, c[0x0][0x398] ;  /* 0x0000e600ff027b82 */ /* 0x000ea20000000a00 */
[----:B-1----:R-:W-:-:S06]  /*0040*/  UIMAD.WIDE.U32 UR4, UR4, 0x80, URZ ;  /* 0x00000080040478a5 */ /* 0x002fcc000f8e00ff */
[----:B0-----:R-:W-:Y:S01]  /*0050*/  LOP3.LUT R5, R0, UR4, RZ, 0xfc, !PT ;  /* 0x0000000400057c12 */ /* 0x001fe2000f8efcff */
[----:B------:R-:W-:-:S03]  /*0060*/  IMAD.U32 R0, RZ, RZ, UR5 ;  /* 0x00000005ff007e24 */ /* 0x000fc6000f8e00ff */
[----:B--2---:R-:W-:-:S04]  /*0070*/  ISETP.GE.U32.AND P0, PT, R5, R2, PT ;  /* 0x000000020500720c */ /* 0x004fc80003f06070 */
[----:B------:R-:W-:-:S13]  /*0080*/  ISETP.GE.U32.AND.EX P0, PT, R0, R3, PT, P0 ;  /* 0x000000030000720c */ /* 0x000fda0003f06100 */
[----:B------:R-:W-:Y:S05]  /*0090*/  @P0 EXIT ;  /* 0x000000000000094d */ /* 0x000fea0003800000 */
[----:B------:R-:W0:Y:S01]  /*00a0*/  LDC R0, c[0x0][0x370] ;  /* 0x0000dc00ff007b82 */ /* 0x000e220000000800 */
[----:B------:R-:W-:Y:S01]  /*00b0*/  IMAD.U32 R8, RZ, RZ, UR4 ;  /* 0x00000004ff087e24 */ /* 0x000fe2000f8e00ff */
[----:B------:R-:W1:Y:S01]  /*00c0*/  LDCU.64 UR6, c[0x0][0x358] ;  /* 0x00006b00ff0677ac */ /* 0x000e620008000a00 */
[----:B------:R-:W-:Y:S02]  /*00d0*/  IMAD.U32 R9, RZ, RZ, UR5 ;  /* 0x00000005ff097e24 */ /* 0x000fe4000f8e00ff */
[----:B------:R-:W-:Y:S01]  /*00e0*/  IMAD.MOV.U32 R8, RZ, RZ, R5 ;  /* 0x000000ffff087224 */ /* 0x000fe200078e0005 */
[----:B------:R-:W2:Y:S01]  /*00f0*/  LDCU UR12, c[0x0][0x3a0] ;  /* 0x00007400ff0c77ac */ /* 0x000ea20008000800 */
[----:B------:R-:W3:Y:S01]  /*0100*/  LDCU.64 UR14, c[0x0][0x390] ;  /* 0x00007200ff0e77ac */ /* 0x000ee20008000a00 */
[----:B------:R-:W4:Y:S04]  /*0110*/  LDCU.128 UR8, c[0x0][0x380] ;  /* 0x00007000ff0877ac */ /* 0x000f280008000c00 */
.L_x_0:
[C---:B----4-:R-:W-:Y:S01]  /*0120*/  IADD3 R14, P0, PT, R8.reuse, UR10, RZ ;  /* 0x0000000a080e7c10 */ /* 0x050fe2000ff1e0ff */
[C---:B0-----:R-:W-:Y:S01]  /*0130*/  IMAD.SHL.U32 R10, R8.reuse, 0x10, RZ ;  /* 0x00000010080a7824 */ /* 0x041fe200078e00ff */
[----:B------:R-:W-:Y:S02]  /*0140*/  SHF.L.U64.HI R16, R8, 0x4, R9 ;  /* 0x0000000408107819 */ /* 0x000fe40000010209 */
[----:B------:R-:W-:Y:S02]  /*0150*/  IADD3.X R15, PT, PT, R9, UR11, RZ, P0, !PT ;  /* 0x0000000b090f7c10 */ /* 0x000fe400087fe4ff */
[----:B------:R-:W-:-:S03]  /*0160*/  IADD3 R4, P0, PT, R10, UR8, RZ ;  /* 0x000000080a047c10 */ /* 0x000fc6000ff1e0ff */
[----:B-1----:R-:W4:Y:S01]  /*0170*/  LDG.E.U8.CONSTANT R11, desc[UR6][R14.64] ;  /* 0x000000060e0b7981 */ /* 0x002f22000c1e9100 */
[----:B------:R-:W-:-:S06]  /*0180*/  IADD3.X R5, PT, PT, R16, UR9, RZ, P0, !PT ;  /* 0x0000000910057c10 */ /* 0x000fcc00087fe4ff */
[----:B------:R-:W5:Y:S01]  /*0190*/  LDG.E.128.CONSTANT R4, desc[UR6][R4.64] ;  /* 0x0000000604047981 */ /* 0x000f62000c1e9d00 */
[----:B0-----:R-:W-:Y:S01]  /*01a0*/  IMAD.WIDE.U32 R8, R0, 0x80, R8 ;  /* 0x0000008000087825 */ /* 0x001fe200078e0008 */
[----:B----4-:R-:W-:-:S04]  /*01b0*/  PRMT R13, R11, 0x8880, RZ ;  /* 0x000088800b0d7816 */ /* 0x010fc800000000ff */
[----:B------:R-:W-:Y:S02]  /*01c0*/  PRMT R13, R13, 0x7710, RZ ;  /* 0x000077100d0d7816 */ /* 0x000fe400000000ff */
[----:B-----5:R-:W-:Y:S01]  /*01d0*/  PRMT R14, R6, 0x7632, R14 ;  /* 0x00007632060e7816 */ /* 0x020fe2000000000e */
[----:B------:R-:W-:Y:S01]  /*01e0*/  IMAD.U32 R18, R5, 0x10000, RZ ;  /* 0x0001000005127824 */ /* 0x000fe200078e00ff */
[----:B------:R-:W-:-:S03]  /*01f0*/  R2P PR, R13, 0x7e ;  /* 0x0000007e0d007804 */ /* 0x000fc60000000000 */
[----:B------:R-:W-:Y:S01]  /*0200*/  IMAD.U32 R15, R14, 0x10000, RZ ;  /* 0x000100000e0f7824 */ /* 0x000fe200078e00ff */
[----:B------:R-:W-:Y:S02]  /*0210*/  PRMT R17, R5, 0x7632, R17 ;  /* 0x0000763205117816 */ /* 0x000fe40000000011 */
[----:B------:R-:W-:Y:S02]  /*0220*/  FSEL R18, R18, RZ, P2 ;  /* 0x000000ff12127208 */ /* 0x000fe40001000000 */
[----:B------:R-:W-:Y:S01]  /*0230*/  FSEL R15, R15, RZ, P5 ;  /* 0x000000ff0f0f7208 */ /* 0x000fe20002800000 */
[----:B------:R-:W-:Y:S02]  /*0240*/  IMAD.U32 R17, R17, 0x10000, RZ ;  /* 0x0001000011117824 */ /* 0x000fe400078e00ff */
[----:B--2---:R-:W-:Y:S01]  /*0250*/  FMUL R5, R18, UR12 ;  /* 0x0000000c12057c20 */ /* 0x004fe20008400000 */
[----:B------:R-:W-:Y:S01]  /*0260*/  PRMT R18, R11, 0x8880, RZ ;  /* 0x000088800b127816 */ /* 0x000fe200000000ff */
[----:B------:R-:W-:Y:S01]  /*0270*/  FMUL R11, R15, UR12 ;  /* 0x0000000c0f0b7c20 */ /* 0x000fe20008400000 */
[----:B------:R-:W-:-:S02]  /*0280*/  PRMT R12, R4, 0x7632, R12 ;  /* 0x00007632040c7816 */ /* 0x000fc4000000000c */
[----:B------:R-:W-:Y:S02]  /*0290*/  PRMT R15, R7, 0x7632, R15 ;  /* 0x00007632070f7816 */ /* 0x000fe4000000000f */
[----:B------:R-:W-:Y:S01]  /*02a0*/  FSEL R17, R17, RZ, P3 ;  /* 0x000000ff11117208 */ /* 0x000fe20001800000 */
[----:B------:R-:W-:Y:S01]  /*02b0*/  IMAD.U32 R12, R12, 0x10000, RZ ;  /* 0x000100000c0c7824 */ /* 0x000fe200078e00ff */
[----:B------:R-:W-:Y:S01]  /*02c0*/  ISETP.GT.AND P0, PT, R18, -0x1, PT ;  /* 0xffffffff1200780c */ /* 0x000fe20003f04270 */
[----:B------:R-:W-:Y:S01]  /*02d0*/  IMAD.U32 R18, R15, 0x10000, RZ ;  /* 0x000100000f127824 */ /* 0x000fe200078e00ff */
[----:B------:R-:W-:Y:S01]  /*02e0*/  LOP3.LUT R13, R13, 0x1, RZ, 0xc0, !PT ;  /* 0x000000010d0d7812 */ /* 0x000fe200078ec0ff */
[----:B------:R-:W-:Y:S01]  /*02f0*/  FMUL R14, R17, UR12 ;  /* 0x0000000c110e7c20 */ /* 0x000fe20008400000 */
[----:B------:R-:W-:Y:S01]  /*0300*/  FSEL R12, R12, RZ, P1 ;  /* 0x000000ff0c0c7208 */ /* 0x000fe20000800000 */
[----:B------:R-:W-:Y:S01]  /*0310*/  IMAD.U32 R17, R7, 0x10000, RZ ;  /* 0x0001000007117824 */ /* 0x000fe200078e00ff */
[----:B------:R-:W-:Y:S01]  /*0320*/  FSEL R18, R18, RZ, !P0 ;  /* 0x000000ff12127208 */ /* 0x000fe20004000000 */
[----:B------:R-:W-:Y:S01]  /*0330*/  IMAD.U32 R6, R6, 0x10000, RZ ;  /* 0x0001000006067824 */ /* 0x000fe200078e00ff */
[----:B------:R-:W-:Y:S01]  /*0340*/  ISETP.NE.U32.AND P1, PT, R13, 0x1, PT ;  /* 0x000000010d00780c */ /* 0x000fe20003f25070 */
[----:B------:R-:W-:-:S02]  /*0350*/  IMAD.U32 R4, R4, 0x10000, RZ ;  /* 0x0001000004047824 */ /* 0x000fc400078e00ff */
[----:B------:R-:W-:Y:S01]  /*0360*/  FMUL R12, R12, UR12 ;  /* 0x0000000c0c0c7c20 */ /* 0x000fe20008400000 */
[----:B------:R-:W-:Y:S01]  /*0370*/  FSEL R17, R17, RZ, P6 ;  /* 0x000000ff11117208 */ /* 0x000fe20003000000 */
[----:B------:R-:W-:Y:S01]  /*0380*/  FMUL R18, R18, UR12 ;  /* 0x0000000c12127c20 */ /* 0x000fe20008400000 */
[----:B------:R-:W-:Y:S02]  /*0390*/  FSEL R6, R6, RZ, P4 ;  /* 0x000000ff06067208 */ /* 0x000fe40002000000 */
[----:B------:R-:W-:Y:S01]  /*03a0*/  FSEL R4, R4, RZ, !P1 ;  /* 0x000000ff04047208 */ /* 0x000fe20004800000 */
[----:B------:R-:W-:Y:S01]  /*03b0*/  FMUL R15, R17, UR12 ;  /* 0x0000000c110f7c20 */ /* 0x000fe20008400000 */
[----:B------:R-:W0:Y:S01]  /*03c0*/  F2F.BF16.F32 R12, R12 ;  /* 0x0000000c000c7304 */ /* 0x000e220000202000 */
[----:B------:R-:W-:Y:S02]  /*03d0*/  FMUL R17, R6, UR12 ;  /* 0x0000000c06117c20 */ /* 0x000fe40008400000 */
[----:B------:R-:W-:-:S05]  /*03e0*/  FMUL R4, R4, UR12 ;  /* 0x0000000c04047c20 */ /* 0x000fca0008400000 */
[----:B------:R-:W1:Y:S08]  /*03f0*/  F2F.BF16.F32 R14, R14 ;  /* 0x0000000e000e7304 */ /* 0x000e700000202000 */
[----:B------:R-:W2:Y:S08]  /*0400*/  F2F.BF16.F32 R7, R11 ;  /* 0x0000000b00077304 */ /* 0x000eb00000202000 */
[----:B------:R-:W4:Y:S08]  /*0410*/  F2F.BF16.F32 R18, R18 ;  /* 0x0000001200127304 */ /* 0x000f300000202000 */
[----:B------:R-:W5:Y:S08]  /*0420*/  F2F.BF16.F32 R11, R4 ;  /* 0x00000004000b7304 */ /* 0x000f700000202000 */
[----:B------:R-:W5:Y:S08]  /*0430*/  F2F.BF16.F32 R5, R5 ;  /* 0x0000000500057304 */ /* 0x000f700000202000 */
[----:B------:R-:W5:Y:S08]  /*0440*/  F2F.BF16.F32 R15, R15 ;  /* 0x0000000f000f7304 */ /* 0x000f700000202000 */
[----:B------:R-:W5:Y:S01]  /*0450*/  F2F.BF16.F32 R17, R17 ;  /* 0x0000001100117304 */ /* 0x000f620000202000 */
[----:B0-----:R-:W-:Y:S01]  /*0460*/  IMAD.WIDE.U32 R12, R12, 0x10000, RZ ;  /* 0x000100000c0c7825 */ /* 0x001fe200078e00ff */
[----:B---3--:R-:W-:-:S03]  /*0470*/  IADD3 R10, P0, PT, R10, UR14, RZ ;  /* 0x0000000e0a0a7c10 */ /* 0x008fc6000ff1e0ff */
[----:B-1----:R-:W-:Y:S02]  /*0480*/  IMAD.U32 R14, R14, 0x10000, RZ ;  /* 0x000100000e0e7824 */ /* 0x002fe400078e00ff */
[----:B--2---:R-:W-:-:S04]  /*0490*/  IMAD.WIDE.U32 R6, R7, 0x10000, RZ ;  /* 0x0001000007067825 */ /* 0x004fc800078e00ff */
[----:B----4-:R-:W-:Y:S01]  /*04a0*/  IMAD.U32 R19, R18, 0x10000, RZ ;  /* 0x0001000012137824 */ /* 0x010fe200078e00ff */
[----:B-----5:R-:W-:Y:S02]  /*04b0*/  LOP3.LUT R4, R12, R11, RZ, 0xfc, !PT ;  /* 0x0000000b0c047212 */ /* 0x020fe400078efcff */
[----:B------:R-:W-:Y:S02]  /*04c0*/  LOP3.LUT R5, R14, R13, R5, 0xfe, !PT ;  /* 0x0000000d0e057212 */ /* 0x000fe400078efe05 */
[----:B------:R-:W-:Y:S02]  /*04d0*/  IADD3.X R11, PT, PT, R16, UR15, RZ, P0, !PT ;  /* 0x0000000f100b7c10 */ /* 0x000fe400087fe4ff */
[----:B------:R-:W-:Y:S02]  /*04e0*/  LOP3.LUT R7, R19, R7, R15, 0xfe, !PT ;  /* 0x0000000713077212 */ /* 0x000fe400078efe0f */
[----:B------:R-:W-:Y:S02]  /*04f0*/  LOP3.LUT R6, R6, R17, RZ, 0xfc, !PT ;  /* 0x0000001106067212 */ /* 0x000fe400078efcff */
[----:B------:R-:W-:-:S03]  /*0500*/  ISETP.GE.U32.AND P0, PT, R8, R2, PT ;  /* 0x000000020800720c */ /* 0x000fc60003f06070 */
[----:B------:R0:W-:Y:S01]  /*0510*/  STG.E.128 desc[UR6][R10.64], R4 ;  /* 0x000000040a007986 */ /* 0x0001e2000c101d06 */
[----:B------:R-:W-:-:S13]  /*0520*/  ISETP.GE.U32.AND.EX P0, PT, R9, R3, PT, P0 ;  /* 0x000000030900720c */ /* 0x000fda0003f06100 */
[----:B------:R-:W-:Y:S05]  /*0530*/  @!P0 BRA `(.L_x_0) ;  /* 0xfffffff800f88947 */ /* 0x000fea000383ffff */
[----:B------:R-:W-:Y:S05]  /*0540*/  EXIT ;  /* 0x000000000000794d */ /* 0x000fea0003800000 */
.L_x_1:
[----:B------:R-:W-:-:S00]  /*0550*/  BRA `(.L_x_1) ;  /* 0xfffffffc00fc7947 */ /* 0x000fc0000383ffff */
[----:B------:R-:W-:-:S00]  /*0560*/  NOP ;  /* 0x0000000000007918 */ /* 0x000fc00000000000 */
        /* <DEDUP_REMOVED lines=9> */
.L_x_34:


//--------------------- .text._ZN18transformer_engine43_GLOBAL__N__1208cb38_10_dropout_cu_88531ceb18apply_dropout_maskI6__halfEEvPKT_PKhPS3_mf --------------------------
	.section	.text._ZN18transformer_engine43_GLOBAL__N__1208cb38_10_dropout_cu_88531ceb18apply_dropout_maskI6__halfEEvPKT_PKhPS3_mf,"ax",@progbits
	.align	128
.text._ZN18transformer_engine43_GLOBAL__N__1208cb38_10_dropout_cu_88531ceb18apply_dropout_maskI6__halfEEvPKT_PKhPS3_mf:
        .type           _ZN18transformer_engine43_GLOBAL__N__1208cb38_10_dropout_cu_88531ceb18apply_dropout_maskI6__halfEEvPKT_PKhPS3_mf,@function
        .size           _ZN18transformer_engine43_GLOBAL__N__1208cb38_10_dropout_cu_88531ceb18apply_dropout_maskI6__halfEEvPKT_PKhPS3_mf,(.L_x_35 - _ZN18transformer_engine43_GLOBAL__N__1208cb38_10_dropout_cu_88531ceb18apply_dropout_maskI6__halfEEvPKT_PKhPS3_mf)
        .other          _ZN18transformer_engine43_GLOBAL__N__1208cb38_10_dropout_cu_88531ceb18apply_dropout_maskI6__halfEEvPKT_PKhPS3_mf,@"STO_CUDA_ENTRY STV_DEFAULT"
_ZN18transformer_engine43_GLOBAL__N__1208cb38_10_dropout_cu_88531ceb18apply_dropout_maskI6__halfEEvPKT_PKhPS3_mf:
        /* <DEDUP_REMOVED lines=18> */
.L_x_2:
        /* <DEDUP_REMOVED lines=9> */
[C---:B----4-:R-:W-:Y:S02]  /*01b0*/  PRMT R12, R14.reuse, 0x8880, RZ ;  /* 0x000088800e0c7816 */ /* 0x050fe400000000ff */
[----:B------:R-:W-:Y:S02]  /*01c0*/  PRMT R18, R14, 0x8880, RZ ;  /* 0x000088800e127816 */ /* 0x000fe400000000ff */
[----:B------:R-:W-:Y:S01]  /*01d0*/  PRMT R12, R12, 0x7710, RZ ;  /* 0x000077100c0c7816 */ /* 0x000fe200000000ff */
[----:B-----5:R-:W-:-:S03]  /*01e0*/  HADD2.F32 R17, -RZ, R6.H1_H1 ;  /* 0x30000006ff117230 */ /* 0x020fc60000004100 */
[----:B------:R-:W-:Y:S01]  /*01f0*/  R2P PR, R12, 0x7e ;  /* 0x0000007e0c007804 */ /* 0x000fe20000000000 */
[--C-:B------:R-:W-:Y:S01]  /*0200*/  HADD2.F32 R13, -RZ, R5.reuse.H0_H0 ;  /* 0x20000005ff0d7230 */ /* 0x100fe20000004100 */
[----:B------:R-:W-:Y:S01]  /*0210*/  ISETP.GT.AND P0, PT, R18, -0x1, PT ;  /* 0xffffffff1200780c */ /* 0x000fe20003f04270 */
[----:B------:R-:W-:Y:S01]  /*0220*/  HADD2.F32 R15, -RZ, R5.H1_H1 ;  /* 0x30000005ff0f7230 */ /* 0x000fe20000004100 */
[----:B------:R-:W-:Y:S01]  /*0230*/  LOP3.LUT R12, R12, 0x1, RZ, 0xc0, !PT ;  /* 0x000000010c0c7812 */ /* 0x000fe200078ec0ff */
[----:B------:R-:W-:Y:S01]  /*0240*/  HADD2.F32 R11, -RZ, R4.H1_H1 ;  /* 0x30000004ff0b7230 */ /* 0x000fe20000004100 */
[----:B------:R-:W-:Y:S01]  /*0250*/  FSEL R17, R17, RZ, P5 ;  /* 0x000000ff11117208 */ /* 0x000fe20002800000 */
[----:B------:R-:W-:Y:S01]  /*0260*/  HADD2.F32 R6, -RZ, R6.H0_H0 ;  /* 0x20000006ff067230 */ /* 0x000fe20000004100 */
[----:B------:R-:W-:Y:S02]  /*0270*/  FSEL R13, R13, RZ, P2 ;  /* 0x000000ff0d0d7208 */ /* 0x000fe40001000000 */
[----:B------:R-:W-:Y:S01]  /*0280*/  FSEL R15, R15, RZ, P3 ;  /* 0x000000ff0f0f7208 */ /* 0x000fe20001800000 */
[----:B--2---:R-:W-:Y:S01]  /*0290*/  FMUL R14, R17, UR12 ;  /* 0x0000000c110e7c20 */ /* 0x004fe20008400000 */
[----:B------:R-:W-:-:S02]  /*02a0*/  HADD2.F32 R17, -RZ, R7.H1_H1 ;  /* 0x30000007ff117230 */ /* 0x000fc40000004100 */
[----:B------:R-:W-:Y:S01]  /*02b0*/  FMUL R5, R13, UR12 ;  /* 0x0000000c0d057c20 */ /* 0x000fe20008400000 */
[----:B------:R-:W-:Y:S01]  /*02c0*/  FSEL R11, R11, RZ, P1 ;  /* 0x000000ff0b0b7208 */ /* 0x000fe20000800000 */
[----:B------:R-:W-:Y:S01]  /*02d0*/  FMUL R13, R15, UR12 ;  /* 0x0000000c0f0d7c20 */ /* 0x000fe20008400000 */
[----:B------:R-:W-:Y:S01]  /*02e0*/  HADD2.F32 R15, -RZ, R7.H0_H0 ;  /* 0x20000007ff0f7230 */ /* 0x000fe20000004100 */
[----:B------:R-:W-:Y:S01]  /*02f0*/  FSEL R17, R17, RZ, !P0 ;  /* 0x000000ff11117208 */ /* 0x000fe20004000000 */
[----:B------:R-:W-:Y:S01]  /*0300*/  HADD2.F32 R7, -RZ, R4.H0_H0 ;  /* 0x20000004ff077230 */ /* 0x000fe20000004100 */
[----:B------:R-:W-:Y:S01]  /*0310*/  ISETP.NE.U32.AND P0, PT, R12, 0x1, PT ;  /* 0x000000010c00780c */ /* 0x000fe20003f05070 */
[----:B------:R-:W-:Y:S01]  /*0320*/  FMUL R11, R11, UR12 ;  /* 0x0000000c0b0b7c20 */ /* 0x000fe20008400000 */
[----:B------:R-:W-:Y:S01]  /*0330*/  FSEL R15, R15, RZ, P6 ;  /* 0x000000ff0f0f7208 */ /* 0x000fe20003000000 */
[----:B------:R-:W-:Y:S01]  /*0340*/  FMUL R20, R17, UR12 ;  /* 0x0000000c11147c20 */ /* 0x000fe20008400000 */
[----:B------:R-:W-:Y:S01]  /*0350*/  FSEL R7, R7, RZ, !P0 ;  /* 0x000000ff07077208 */ /* 0x000fe20004000000 */
[----:B------:R-:W0:Y:S01]  /*0360*/  F2F.F16.F32 R13, R13 ;  /* 0x0000000d000d7304 */ /* 0x000e220000200800 */
[----:B------:R-:W-:Y:S01]  /*0370*/  FSEL R6, R6, RZ, P4 ;  /* 0x000000ff06067208 */ /* 0x000fe20002000000 */
[----:B------:R-:W-:Y:S01]  /*0380*/  FMUL R15, R15, UR12 ;  /* 0x0000000c0f0f7c20 */ /* 0x000fe20008400000 */
[----:B---3--:R-:W-:Y:S01]  /*0390*/  IADD3 R10, P0, PT, R10, UR14, RZ ;  /* 0x0000000e0a0a7c10 */ /* 0x008fe2000ff1e0ff */
[----:B------:R-:W-:-:S02]  /*03a0*/  FMUL R12, R7, UR12 ;  /* 0x0000000c070c7c20 */ /* 0x000fc40008400000 */
[----:B------:R-:W-:Y:S02]  /*03b0*/  FMUL R18, R6, UR12 ;  /* 0x0000000c06127c20 */ /* 0x000fe40008400000 */
[----:B------:R-:W1:Y:S01]  /*03c0*/  F2F.F16.F32 R11, R11 ;  /* 0x0000000b000b7304 */ /* 0x000e620000200800 */
[----:B0-----:R-:W-:-:S07]  /*03d0*/  IMAD.U32 R13, R13, 0x10000, RZ ;  /* 0x000100000d0d7824 */ /* 0x001fce00078e00ff */
[----:B------:R-:W-:Y:S01]  /*03e0*/  F2F.F16.F32 R14, R14 ;  /* 0x0000000e000e7304 */ /* 0x000fe20000200800 */
[----:B-1----:R-:W-:-:S07]  /*03f0*/  IMAD.WIDE.U32 R6, R11, 0x10000, RZ ;  /* 0x000100000b067825 */ /* 0x002fce00078e00ff */
[----:B------:R-:W0:Y:S01]  /*0400*/  F2F.F16.F32 R20, R20 ;  /* 0x0000001400147304 */ /* 0x000e220000200800 */
[----:B------:R-:W-:Y:S02]  /*0410*/  IADD3.X R11, PT, PT, R16, UR15, RZ, P0, !PT ;  /* 0x0000000f100b7c10 */ /* 0x000fe400087fe4ff */
[----:B------:R-:W-:-:S04]  /*0420*/  ISETP.GE.U32.AND P0, PT, R8, R2, PT ;  /* 0x000000020800720c */ /* 0x000fc80003f06070 */
[----:B------:R-:W-:Y:S01]  /*0430*/  ISETP.GE.U32.AND.EX P0, PT, R9, R3, PT, P0 ;  /* 0x000000030900720c */ /* 0x000fe20003f06100 */
[----:B------:R-:W1:Y:S01]  /*0440*/  F2F.F16.F32 R17, R12 ;  /* 0x0000000c00117304 */ /* 0x000e620000200800 */
[----:B0-----:R-:W-:-:S07]  /*0450*/  IMAD.U32 R21, R20, 0x10000, RZ ;  /* 0x0001000014157824 */ /* 0x001fce00078e00ff */
[----:B------:R-:W0:Y:S01]  /*0460*/  F2F.F16.F32 R5, R5 ;  /* 0x0000000500057304 */ /* 0x000e220000200800 */
[----:B-1----:R-:W-:-:S07]  /*0470*/  LOP3.LUT R20, R6, R17, RZ, 0xfc, !PT ;  /* 0x0000001106147212 */ /* 0x002fce00078efcff */
[----:B------:R1:W2:Y:S01]  /*0480*/  F2F.F16.F32 R4, R15 ;  /* 0x0000000f00047304 */ /* 0x0002a20000200800 */
[----:B0-----:R-:W-:-:S07]  /*0490*/  LOP3.LUT R5, R13, R7, R5, 0xfe, !PT ;  /* 0x000000070d057212 */ /* 0x001fce00078efe05 */
[----:B------:R-:W0:Y:S01]  /*04a0*/  F2F.F16.F32 R19, R18 ;  /* 0x0000001200137304 */ /* 0x000e220000200800 */
[----:B-1----:R-:W-:-:S05]  /*04b0*/  IMAD.WIDE.U32 R14, R14, 0x10000, RZ ;  /* 0x000100000e0e7825 */ /* 0x002fca00078e00ff */
[----:B--2---:R-:W-:Y:S01]  /*04c0*/  LOP3.LUT R7, R21, R15, R4, 0xfe, !PT ;  /* 0x0000000f15077212 */ /* 0x004fe200078efe04 */
[----:B------:R-:W-:Y:S01]  /*04d0*/  IMAD.MOV.U32 R4, RZ, RZ, R20 ;  /* 0x000000ffff047224 */ /* 0x000fe200078e0014 */
[----:B0-----:R-:W-:-:S05]  /*04e0*/  LOP3.LUT R6, R14, R19, RZ, 0xfc, !PT ;  /* 0x000000130e067212 */ /* 0x001fca00078efcff */
[----:B------:R0:W-:Y:S01]  /*04f0*/  STG.E.128 desc[UR6][R10.64], R4 ;  /* 0x000000040a007986 */ /* 0x0001e2000c101d06 */
[----:B------:R-:W-:Y:S05]  /*0500*/  @!P0 BRA `(.L_x_2) ;  /* 0xfffffffc00048947 */ /* 0x000fea000383ffff */
[----:B------:R-:W-:Y:S05]  /*0510*/  EXIT ;  /* 0x000000000000794d */ /* 0x000fea0003800000 */
.L_x_3:
        /* <DEDUP_REMOVED lines=14> */
.L_x_35:


//--------------------- .text._ZN18transformer_engine43_GLOBAL__N__1208cb38_10_dropout_cu_88531ceb22dropout_kernel_fwd_fp8I13__nv_fp8_e4m313__nv_bfloat16EEvPKT_PKfPT0_PhPKmmjf --------------------------
	.section	.text._ZN18transformer_engine43_GLOBAL__N__1208cb38_10_dropout_cu_88531ceb22dropout_kernel_fwd_fp8I13__nv_fp8_e4m313__nv_bfloat16EEvPKT_PKfPT0_PhPKmmjf,"ax",@progbits
	.align	128
.text._ZN18transformer_engine43_GLOBAL__N__1208cb38_10_dropout_cu_88531ceb22dropout_kernel_fwd_fp8I13__nv_fp8_e4m313__nv_bfloat16EEvPKT_PKfPT0_PhPKmmjf:
        .type           _ZN18transformer_engine43_GLOBAL__N__1208cb38_10_dropout_cu_88531ceb22dropout_kernel_fwd_fp8I13__nv_fp8_e4m313__nv_bfloat16EEvPKT_PKfPT0_PhPKmmjf,@function
        .size           _ZN18transformer_engine43_GLOBAL__N__1208cb38_10_dropout_cu_88531ceb22dropout_kernel_fwd_fp8I13__nv_fp8_e4m313__nv_bfloat16EEvPKT_PKfPT0_PhPKmmjf,(.L_x_36 - _ZN18transformer_engine43_GLOBAL__N__1208cb38_10_dropout_cu_88531ceb22dropout_kernel_fwd_fp8I13__nv_fp8_e4m313__nv_bfloat16EEvPKT_PKfPT0_PhPKmmjf)
        .other          _ZN18transformer_engine43_GLOBAL__N__1208cb38_10_dropout_cu_88531ceb22dropout_kernel_fwd_fp8I13__nv_fp8_e4m313__nv_bfloat16EEvPKT_PKfPT0_PhPKmmjf,@"STO_CUDA_ENTRY STV_DEFAULT"
_ZN18transformer_engine43_GLOBAL__N__1208cb38_10_dropout_cu_88531ceb22dropout_kernel_fwd_fp8I13__nv_fp8_e4m313__nv_bfloat16EEvPKT_PKfPT0_PhPKmmjf:
        /* <DEDUP_REMOVED lines=10> */
[----:B------:R-:W0:Y:S01]  /*00a0*/  LDC.64 R4, c[0x0][0x3a0] ;  /* 0x0000e800ff047b82 */ /* 0x000e220000000a00 */
[----:B------:R-:W0:Y:S01]  /*00b0*/  LDCU.64 UR30, c[0x0][0x358] ;  /* 0x00006b00ff1e77ac */ /* 0x000e220008000a00 */
[----:B------:R-:W1:Y:S06]  /*00c0*/  LDCU UR6, c[0x0][0x3b0] ;  /* 0x00007600ff0677ac */ /* 0x000e6c0008000800 */
[----:B------:R-:W2:Y:S01]  /*00d0*/  LDC.64 R2, c[0x0][0x388] ;  /* 0x0000e200ff027b82 */ /* 0x000ea20000000a00 */
[----:B------:R-:W3:Y:S01]  /*00e0*/  LDCU UR32, c[0x0][0x370] ;  /* 0x00006e00ff2077ac */ /* 0x000ee20008000800 */
[----:B------:R-:W4:Y:S01]  /*00f0*/  LDCU.64 UR38, c[0x0][0x3a8] ;  /* 0x00007500ff2677ac */ /* 0x000f220008000a00 */
[----:B------:R-:W0:Y:S01]  /*0100*/  LDCU.64 UR36, c[0x0][0x3b0] ;  /* 0x00007600ff2477ac */ /* 0x000e220008000a00 */
[----:B------:R-:W0:Y:S02]  /*0110*/  LDCU.64 UR34, c[0x0][0x380] ;  /* 0x00007000ff2277ac */ /* 0x000e240008000a00 */
[----:B0-----:R-:W5:Y:S01]  /*0120*/  LDG.E.64.CONSTANT R6, desc[UR30][R4.64+0x8] ;  /* 0x0000081e04067981 */ /* 0x001f62000c1e9b00 */
[----:B------:R-:W0:Y:S03]  /*0130*/  LDCU.128 UR8, c[0x0][0x390] ;  /* 0x00007200ff0877ac */ /* 0x000e260008000c00 */
[----:B------:R-:W3:Y:S04]  /*0140*/  LDG.E.64.CONSTANT R10, desc[UR30][R4.64] ;  /* 0x0000001e040a7981 */ /* 0x000ee8000c1e9b00 */
[----:B--2---:R2:W4:Y:S02]  /*0150*/  LDG.E.CONSTANT R0, desc[UR30][R2.64] ;  /* 0x0000001e02007981 */ /* 0x004524000c1e9900 */
[----:B--2---:R-:W-:Y:S01]  /*0160*/  IMAD.U32 R2, RZ, RZ, UR4 ;  /* 0x00000004ff027e24 */ /* 0x004fe2000f8e00ff */
[----:B------:R-:W-:Y:S01]  /*0170*/  BSSY.RECONVERGENT B0, `(.L_x_4) ;  /* 0x0000146000007945 */ /* 0x000fe20003800200 */
[----:B------:R-:W-:Y:S01]  /*0180*/  IMAD.MOV.U32 R4, RZ, RZ, R9 ;  /* 0x000000ffff047224 */ /* 0x000fe200078e0009 */
[----:B-1----:R-:W-:Y:S01]  /*0190*/  ULOP3.LUT UR6, UR6, 0x7f7f7f7f, URZ, 0xc0, !UPT ;  /* 0x7f7f7f7f06067892 */ /* 0x002fe2000f8ec0ff */
[----:B------:R-:W-:Y:S01]  /*01a0*/  IMAD.U32 R3, RZ, RZ, UR5 ;  /* 0x00000005ff037e24 */ /* 0x000fe2000f8e00ff */
[----:B-----5:R-:W-:-:S05]  /*01b0*/  SHF.R.U64 R12, R6, 0x2, R7 ;  /* 0x00000002060c7819 */ /* 0x020fca0000001207 */
[----:B------:R-:W-:-:S05]  /*01c0*/  VIADD R5, R12, 0x1 ;  /* 0x000000010c057836 */ /* 0x000fca0000000000 */
[----:B------:R-:W-:Y:S02]  /*01d0*/  ISETP.NE.AND P0, PT, R5, RZ, PT ;  /* 0x000000ff0500720c */ /* 0x000fe40003f05270 */
[----:B---3--:R-:W-:Y:S02]  /*01e0*/  R2UR UR12, R10 ;  /* 0x000000000a0c72ca */ /* 0x008fe400000e0000 */
[----:B----4-:R-:W-:Y:S02]  /*01f0*/  R2UR UR4, R0 ;  /* 0x00000000000472ca */ /* 0x010fe400000e0000 */
[----:B------:R-:W-:Y:S02]  /*0200*/  SHF.R.U32.HI R0, RZ, 0x2, R7 ;  /* 0x00000002ff007819 */ /* 0x000fe40000011607 */
[----:B------:R-:W-:Y:S01]  /*0210*/  R2UR UR13, R11 ;  /* 0x000000000b0d72ca */ /* 0x000fe200000e0000 */
[----:B------:R-:W-:-:S04]  /*0220*/  IMAD.WIDE.U32 R12, R12, -0x2daee0ad, RZ ;  /* 0xd2511f530c0c7825 */ /* 0x000fc800078e00ff */
[----:B------:R-:W-:Y:S02]  /*0230*/  VIADD R7, R0, 0x1 ;  /* 0x0000000100077836 */ /* 0x000fe40000000000 */
[----:B------:R-:W-:Y:S01]  /*0240*/  @P0 IMAD.MOV R7, RZ, RZ, R0 ;  /* 0x000000ffff070224 */ /* 0x000fe200078e0200 */
[----:B------:R-:W-:Y:S01]  /*0250*/  LOP3.LUT R2, R6, 0x3, RZ, 0xc0, !PT ;  /* 0x0000000306027812 */ /* 0x000fe200078ec0ff */
[----:B------:R-:W-:-:S03]  /*0260*/  IMAD.HI.U32 R6, R5, -0x2daee0ad, RZ ;  /* 0xd2511f5305067827 */ /* 0x000fc600078e00ff */
[----:B------:R-:W-:Y:S01]  /*0270*/  LOP3.LUT R7, R7, UR12, RZ, 0x3c, !PT ;  /* 0x0000000c07077c12 */ /* 0x000fe2000f8e3cff */
[----:B------:R-:W-:Y:S01]  /*0280*/  VIADD R5, R12, 0xd2511f53 ;  /* 0xd2511f530c057836 */ /* 0x000fe20000000000 */
[----:B------:R-:W-:Y:S02]  /*0290*/  UIADD3 UR7, UPT, UPT, UR12, -0x61c88647, URZ ;  /* 0x9e3779b90c077890 */ /* 0x000fe4000fffe0ff */
[----:B------:R-:W-:Y:S02]  /*02a0*/  UIADD3 UR14, UPT, UPT, UR13, -0x4498517b, URZ ;  /* 0xbb67ae850d0e7890 */ /* 0x000fe4000fffe0ff */
[----:B------:R-:W-:Y:S02]  /*02b0*/  UIADD3 UR15, UPT, UPT, UR12, 0x3c6ef372, URZ ;  /* 0x3c6ef3720c0f7890 */ /* 0x000fe4000fffe0ff */
[----:B------:R-:W-:Y:S02]  /*02c0*/  UIADD3 UR16, UPT, UPT, UR13, 0x76cf5d0a, URZ ;  /* 0x76cf5d0a0d107890 */ /* 0x000fe4000fffe0ff */
[----:B------:R-:W-:-:S02]  /*02d0*/  UIADD3 UR17, UPT, UPT, UR12, -0x255992d5, URZ ;  /* 0xdaa66d2b0c117890 */ /* 0x000fc4000fffe0ff */
[----:B------:R-:W-:Y:S02]  /*02e0*/  UIADD3 UR18, UPT, UPT, UR13, 0x32370b8f, URZ ;  /* 0x32370b8f0d127890 */ /* 0x000fe4000fffe0ff */
[----:B------:R-:W-:Y:S02]  /*02f0*/  UIADD3 UR19, UPT, UPT, UR12, 0x78dde6e4, URZ ;  /* 0x78dde6e40c137890 */ /* 0x000fe4000fffe0ff */
[----:B------:R-:W-:Y:S02]  /*0300*/  UIADD3 UR20, UPT, UPT, UR13, -0x126145ec, URZ ;  /* 0xed9eba140d147890 */ /* 0x000fe4000fffe0ff */
[----:B------:R-:W-:Y:S02]  /*0310*/  UIADD3 UR21, UPT, UPT, UR12, 0x1715609d, URZ ;  /* 0x1715609d0c157890 */ /* 0x000fe4000fffe0ff */
[----:B------:R-:W-:Y:S02]  /*0320*/  UIADD3 UR22, UPT, UPT, UR13, -0x56f99767, URZ ;  /* 0xa90668990d167890 */ /* 0x000fe4000fffe0ff */
[----:B------:R-:W-:-:S02]  /*0330*/  UIADD3 UR5, UPT, UPT, UR12, -0x4ab325aa, URZ ;  /* 0xb54cda560c057890 */ /* 0x000fc4000fffe0ff */
[----:B------:R-:W-:Y:S02]  /*0340*/  UIADD3 UR23, UPT, UPT, UR13, 0x646e171e, URZ ;  /* 0x646e171e0d177890 */ /* 0x000fe4000fffe0ff */
[----:B------:R-:W-:Y:S02]  /*0350*/  UIADD3 UR24, UPT, UPT, UR12, 0x5384540f, URZ ;  /* 0x5384540f0c187890 */ /* 0x000fe4000fffe0ff */
[----:B------:R-:W-:Y:S02]  /*0360*/  UIADD3 UR25, UPT, UPT, UR13, 0x1fd5c5a3, URZ ;  /* 0x1fd5c5a30d197890 */ /* 0x000fe4000fffe0ff */
[----:B------:R-:W-:Y:S02]  /*0370*/  UIADD3 UR26, UPT, UPT, UR12, -0xe443238, URZ ;  /* 0xf1bbcdc80c1a7890 */ /* 0x000fe4000fffe0ff */
[----:B------:R-:W-:Y:S02]  /*0380*/  UIADD3 UR27, UPT, UPT, UR13, -0x24c28bd8, URZ ;  /* 0xdb3d74280d1b7890 */ /* 0x000fe4000fffe0ff */
[----:B------:R-:W-:-:S02]  /*0390*/  UIADD3 UR28, UPT, UPT, UR12, -0x700cb87f, URZ ;  /* 0x8ff347810c1c7890 */ /* 0x000fc4000fffe0ff */
[----:B0-----:R-:W-:-:S12]  /*03a0*/  UIADD3 UR29, UPT, UPT, UR13, -0x695add53, URZ ;  /* 0x96a522ad0d1d7890 */ /* 0x001fd8000fffe0ff */
.L_x_7:
[----:B------:R-:W-:Y:S01]  /*03b0*/  IMAD.WIDE.U32 R24, R4, -0x326172a9, RZ ;  /* 0xcd9e8d5704187825 */ /* 0x000fe200078e00ff */
[C---:B0-----:R-:W-:Y:S02]  /*03c0*/  LOP3.LUT R14, R3.reuse, UR13, R6, 0x96, !PT ;  /* 0x0000000d030e7c12 */ /* 0x041fe4000f8e9606 */
[----:B------:R-:W-:Y:S02]  /*03d0*/  LOP3.LUT R18, R3, UR13, R13, 0x96, !PT ;  /* 0x0000000d03127c12 */ /* 0x000fe4000f8e960d */
[----:B------:R-:W-:Y:S01]  /*03e0*/  LOP3.LUT R10, R7, R25, RZ, 0x3c, !PT ;  /* 0x00000019070a7212 */ /* 0x000fe200078e3cff */
[----:B------:R-:W-:Y:S01]  /*03f0*/  IMAD.WIDE.U32 R14, R14, -0x326172a9, RZ ;  /* 0xcd9e8d570e0e7825 */ /* 0x000fe200078e00ff */
[----:B------:R-:W-:Y:S02]  /*0400*/  LOP3.LUT R22, R25, UR12, R0, 0x96, !PT ;  /* 0x0000000c19167c12 */ /* 0x000fe4000f8e9600 */
[----:B------:R-:W-:Y:S01]  /*0410*/  ISETP.GT.AND P0, PT, R2, 0x1, PT ;  /* 0x000000010200780c */ /* 0x000fe20003f04270 */
[----:B------:R-:W-:Y:S01]  /*0420*/  IMAD.WIDE.U32 R10, R10, -0x2daee0ad, RZ ;  /* 0xd2511f530a0a7825 */ /* 0x000fe200078e00ff */
[----:B------:R-:W-:-:S03]  /*0430*/  LOP3.LUT R16, R24, UR7, R15, 0x96, !PT ;  /* 0x0000000718107c12 */ /* 0x000fc6000f8e960f */
        /* <DEDUP_REMOVED lines=44> */
[----:B------:R-:W-:-:S04]  /*0700*/  IMAD.WIDE.U32 R18, R19, -0x2daee0ad, RZ ;  /* 0xd2511f5313127825 */ /* 0x000fc800078e00ff */
[----:B------:R-:W-:Y:S01]  /*0710*/  IMAD.WIDE.U32 R10, R10, -0x2daee0ad, RZ ;  /* 0xd2511f530a0a7825 */ /* 0x000fe200078e00ff */
[----:B------:R-:W-:Y:S02]  /*0720*/  LOP3.LUT R17, R20, UR23, R19, 0x96, !PT ;  /* 0x0000001714117c12 */ /* 0x000fe4000f8e9613 */
[----:B------:R-:W-:Y:S01]  /*0730*/  LOP3.LUT R19, R8, UR24, R15, 0x96, !PT ;  /* 0x0000001808137c12 */ /* 0x000fe2000f8e960f */
        /* <DEDUP_REMOVED lines=12> */
[----:B------:R-:W-:Y:S01]  /*0800*/  IMAD.HI.U32 R19, R11, -0x2daee0ad, RZ ;  /* 0xd2511f530b137827 */ /* 0x000fe200078e00ff */
[----:B------:R-:W-:-:S03]  /*0810*/  LOP3.LUT R20, R20, UR28, R15, 0x96, !PT ;  /* 0x0000001c14147c12 */ /* 0x000fc6000f8e960f */
[----:B------:R-:W-:Y:S01]  /*0820*/  IMAD.WIDE.U32 R16, R17, -0x2daee0ad, RZ ;  /* 0xd2511f5311107825 */ /* 0x000fe200078e00ff */
[----:B------:R-:W-:-:S03]  /*0830*/  LOP3.LUT R19, R18, R19, RZ, 0x3c, !PT ;  /* 0x0000001312137212 */ /* 0x000fc600078e3cff */
[----:B------:R-:W-:Y:S01]  /*0840*/  IMAD.WIDE.U32 R10, R10, -0x2daee0ad, RZ ;  /* 0xd2511f530a0a7825 */ /* 0x000fe200078e00ff */
[----:B------:R-:W-:-:S04]  /*0850*/  LOP3.LUT R22, R22, UR27, R17, 0x96, !PT ;  /* 0x0000001b16167c12 */ /* 0x000fc8000f8e9611 */
[----:B------:R-:W-:Y:S01]  /*0860*/  LOP3.LUT R16, R16, UR29, R11, 0x96, !PT ;  /* 0x0000001d10107c12 */ /* 0x000fe2000f8e960b */
[----:B------:R-:W-:Y:S06]  /*0870*/  @P0 BRA `(.L_x_5) ;  /* 0x00000000002c0947 */ /* 0x000fec0003800000 */
[----:B------:R-:W-:Y:S01]  /*0880*/  ISETP.NE.AND P0, PT, R2, RZ, PT ;  /* 0x000000ff0200720c */ /* 0x000fe20003f05270 */
[----:B------:R-:W-:-:S04]  /*0890*/  IMAD.WIDE.U32 R14, R22, -0x326172a9, RZ ;  /* 0xcd9e8d57160e7825 */ /* 0x000fc800078e00ff */
[----:B------:R-:W-:Y:S01]  /*08a0*/  IMAD.MOV.U32 R17, RZ, RZ, R14 ;  /* 0x000000ffff117224 */ /* 0x000fe200078e000e */
[----:B------:R-:W-:Y:S01]  /*08b0*/  LOP3.LUT R15, R8, UR28, R15, 0x96, !PT ;  /* 0x0000001c080f7c12 */ /* 0x000fe2000f8e960f */
[----:B------:R-:W-:-:S06]  /*08c0*/  IMAD.MOV.U32 R14, RZ, RZ, R10 ;  /* 0x000000ffff0e7224 */ /* 0x000fcc00078e000a */
[----:B------:R-:W-:Y:S05]  /*08d0*/  @!P0 BRA `(.L_x_6) ;  /* 0x0000000000388947 */ /* 0x000fea0003800000 */
[----:B------:R-:W-:Y:S02]  /*08e0*/  IMAD.MOV.U32 R15, RZ, RZ, R17 ;  /* 0x000000ffff0f7224 */ /* 0x000fe400078e0011 */
[----:B------:R-:W-:Y:S02]  /*08f0*/  IMAD.MOV.U32 R17, RZ, RZ, R16 ;  /* 0x000000ffff117224 */ /* 0x000fe400078e0010 */
[----:B------:R-:W-:Y:S02]  /*0900*/  IMAD.MOV.U32 R14, RZ, RZ, R20 ;  /* 0x000000ffff0e7224 */ /* 0x000fe400078e0014 */
[----:B------:R-:W-:Y:S01]  /*0910*/  IMAD.MOV.U32 R16, RZ, RZ, R10 ;  /* 0x000000ffff107224 */ /* 0x000fe200078e000a */
[----:B------:R-:W-:Y:S06]  /*0920*/  BRA `(.L_x_6) ;  /* 0x0000000000247947 */ /* 0x000fec0003800000 */
.L_x_5:
[----:B------:R-:W-:Y:S01]  /*0930*/  ISETP.NE.AND P0, PT, R2, 0x3, PT ;  /* 0x000000030200780c */ /* 0x000fe20003f05270 */
[----:B------:R-:W-:Y:S02]  /*0940*/  IMAD.MOV.U32 R15, RZ, RZ, R16 ;  /* 0x000000ffff0f7224 */ /* 0x000fe400078e0010 */
[----:B------:R-:W-:Y:S02]  /*0950*/  IMAD.MOV.U32 R16, RZ, RZ, R20 ;  /* 0x000000ffff107224 */ /* 0x000fe400078e0014 */
[----:B------:R-:W-:-:S08]  /*0960*/  IMAD.MOV.U32 R17, RZ, RZ, R10 ;  /* 0x000000ffff117224 */ /* 0x000fd000078e000a */
[----:B------:R-:W-:Y:S01]  /*0970*/  @!P0 LOP3.LUT R8, R19, UR29, RZ, 0x3c, !PT ;  /* 0x0000001d13088c12 */ /* 0x000fe2000f8e3cff */
[----:B------:R-:W-:Y:S02]  /*0980*/  @!P0 IMAD.MOV.U32 R16, RZ, RZ, R14 ;  /* 0x000000ffff108224 */ /* 0x000fe400078e000e */
[----:B------:R-:W-:Y:S02]  /*0990*/  @!P0 IMAD.MOV.U32 R15, RZ, RZ, R10 ;  /* 0x000000ffff0f8224 */ /* 0x000fe400078e000a */
[----:B------:R-:W-:Y:S02]  /*09a0*/  @!P0 IMAD.MOV.U32 R17, RZ, RZ, R20 ;  /* 0x000000ffff118224 */ /* 0x000fe400078e0014 */
[----:B------:R-:W-:-:S07]  /*09b0*/  @!P0 IMAD.MOV.U32 R14, RZ, RZ, R8 ;  /* 0x000000ffff0e8224 */ /* 0x000fce00078e0008 */
.L_x_6:
[----:B------:R-:W-:-:S04]  /*09c0*/  LEA R8, P0, R4, UR34, 0x4 ;  /* 0x0000002204087c11 */ /* 0x000fc8000f8020ff */
[----:B------:R-:W-:-:S06]  /*09d0*/  LEA.HI.X R9, R4, UR35, R3, 0x4, P0 ;  /* 0x0000002304097c11 */ /* 0x000fcc00080f2403 */
[----:B------:R-:W2:Y:S01]  /*09e0*/  LDG.E.128.CONSTANT R8, desc[UR30][R8.64] ;  /* 0x0000001e08087981 */ /* 0x000ea2000c1e9d00 */
[----:B------:R-:W-:Y:S02]  /*09f0*/  LOP3.LUT R19, R17, 0x80808080, RZ, 0xfc, !PT ;  /* 0x8080808011137812 */ /* 0x000fe400078efcff */
[----:B------:R-:W-:-:S03]  /*0a00*/  LOP3.LUT R18, R15, 0x80808080, RZ, 0xfc, !PT ;  /* 0x808080800f127812 */ /* 0x000fc600078efcff */
[----:B------:R-:W-:Y:S01]  /*0a10*/  VIADD R20, R19, -UR6 ;  /* 0x8000000613147c36 */ /* 0x000fe20008000000 */
[----:B------:R-:W-:Y:S01]  /*0a20*/  LOP3.LUT R19, R14, 0x80808080, RZ, 0xfc, !PT ;  /* 0x808080800e137812 */ /* 0x000fe200078efcff */
[----:B------:R-:W-:-:S03]  /*0a30*/  VIADD R18, R18, -UR6 ;  /* 0x8000000612127c36 */ /* 0x000fc60008000000 */
[----:B------:R-:W-:Y:S01]  /*0a40*/  LOP3.LUT R20, R17, UR36, R20, 0x4d, !PT ;  /* 0x0000002411147c12 */ /* 0x000fe2000f8e4d14 */
[----:B------:R-:W-:Y:S01]  /*0a50*/  VIADD R19, R19, -UR6 ;  /* 0x8000000613137c36 */ /* 0x000fe20008000000 */
[----:B------:R-:W-:Y:S02]  /*0a60*/  LOP3.LUT R17, R16, 0x80808080, RZ, 0xfc, !PT ;  /* 0x8080808010117812 */ /* 0x000fe400078efcff */
[----:B------:R-:W-:Y:S02]  /*0a70*/  LOP3.LUT R18, R15, UR36, R18, 0x4d, !PT ;  /* 0x000000240f127c12 */ /* 0x000fe4000f8e4d12 */
[----:B------:R-:W-:Y:S01]  /*0a80*/  SHF.R.U32.HI R20, RZ, 0x2, R20 ;  /* 0x00000002ff147819 */ /* 0x000fe20000011614 */
[----:B------:R-:W-:Y:S01]  /*0a90*/  VIADD R17, R17, -UR6 ;  /* 0x8000000611117c36 */ /* 0x000fe20008000000 */
[----:B------:R-:W-:Y:S02]  /*0aa0*/  SHF.R.U32.HI R18, RZ, 0x4, R18 ;  /* 0x00000004ff127819 */ /* 0x000fe40000011612 */
[----:B------:R-:W-:-:S02]  /*0ab0*/  LOP3.LUT R15, R20, 0x20202020, RZ, 0xc0, !PT ;  /* 0x20202020140f7812 */ /* 0x000fc400078ec0ff */
[----:B------:R-:W-:Y:S02]  /*0ac0*/  LOP3.LUT R19, R14, UR36, R19, 0x4d, !PT ;  /* 0x000000240e137c12 */ /* 0x000fe4000f8e4d13 */
[----:B------:R-:W-:Y:S02]  /*0ad0*/  LOP3.LUT R16, R16, UR36, R17, 0x4d, !PT ;  /* 0x0000002410107c12 */ /* 0x000fe4000f8e4d11 */
[----:B------:R-:W-:Y:S02]  /*0ae0*/  LOP3.LUT R15, R15, 0x8080808, R18, 0xf8, !PT ;  /* 0x080808080f0f7812 */ /* 0x000fe400078ef812 */
[----:B------:R-:W-:Y:S02]  /*0af0*/  LOP3.LUT R14, R19, 0x80808080, RZ, 0xc0, !PT ;  /* 0x80808080130e7812 */ /* 0x000fe400078ec0ff */
[----:B------:R-:W-:-:S04]  /*0b00*/  LOP3.LUT R15, R15, 0x80808080, R16, 0xf8, !PT ;  /* 0x808080800f0f7812 */ /* 0x000fc800078ef810 */
[----:B------:R-:W-:Y:S02]  /*0b10*/  LEA.HI R15, R15, R14, RZ, 0x1e ;  /* 0x0000000e0f0f7211 */ /* 0x000fe400078ff0ff */
[----:B------:R-:W-:Y:S02]  /*0b20*/  LEA R14, P0, R4, UR10, 0x1 ;  /* 0x0000000a040e7c11 */ /* 0x000fe4000f8008ff */
[C---:B--2---:R-:W-:Y:S02]  /*0b30*/  LOP3.LUT R17, R8.reuse, 0xffff, RZ, 0xc0, !PT ;  /* 0x0000ffff08117812 */ /* 0x044fe400078ec0ff */
[----:B------:R-:W-:Y:S02]  /*0b40*/  PRMT R19, R8, 0x7632, R19 ;  /* 0x0000763208137816 */ /* 0x000fe40000000013 */
[----:B------:R-:W-:Y:S02]  /*0b50*/  SHF.R.U32.HI R16, RZ, 0x8, R17 ;  /* 0x00000008ff107819 */ /* 0x000fe40000011611 */
[----:B------:R-:W-:-:S02]  /*0b60*/  LOP3.LUT R19, R19, 0xff, RZ, 0xc0, !PT ;  /* 0x000000ff13137812 */ /* 0x000fc400078ec0ff */
[----:B------:R-:W-:Y:S02]  /*0b70*/  F2FP.F16.E4M3.UNPACK_B R18, R16 ;  /* 0x00000010ff12723e */ /* 0x000fe400020006ff */
[----:B------:R-:W-:Y:S02]  /*0b80*/  LEA.HI R16, R15, R15, RZ, 0xf ;  /* 0x0000000f0f107211 */ /* 0x000fe400078f78ff */
[----:B------:R-:W-:Y:S01]  /*0b90*/  LEA.HI.X R15, R4, UR11, R3, 0x1, P0 ;  /* 0x0000000b040f7c11 */ /* 0x000fe200080f0c03 */
[----:B------:R-:W-:Y:S01]  /*0ba0*/  HADD2.F32 R18, -RZ, R18.H0_H0 ;  /* 0x20000012ff127230 */ /* 0x000fe20000004100 */
[----:B------:R-:W-:Y:S02]  /*0bb0*/  LOP3.LUT R17, RZ, R16, RZ, 0x33, !PT ;  /* 0x00000010ff117212 */ /* 0x000fe400078e33ff */
[----:B------:R-:W-:Y:S02]  /*0bc0*/  LOP3.LUT R20, R9, 0xff, RZ, 0xc0, !PT ;  /* 0x000000ff09147812 */ /* 0x000fe400078ec0ff */
[----:B------:R-:W-:Y:S01]  /*0bd0*/  SHF.R.U64 R21, R8, 0x18, R9 ;  /* 0x0000001808157819 */ /* 0x000fe20000001209 */
[----:B------:R0:W-:Y:S01]  /*0be0*/  STG.E.U16 desc[UR30][R14.64], R17 ;  /* 0x000000110e007986 */ /* 0x0001e2000c10151e */
[----:B------:R-:W-:-:S02]  /*0bf0*/  R2P PR, R16, 0x7e ;  /* 0x0000007e10007804 */ /* 0x000fc40000000000 */
[----:B------:R-:W-:Y:S02]  /*0c00*/  F2FP.F16.E4M3.UNPACK_B R22, R20 ;  /* 0x00000014ff16723e */ /* 0x000fe400020006ff */
[----:B------:R-:W-:Y:S02]  /*0c10*/  LOP3.LUT R21, R21, 0xff, RZ, 0xc0, !PT ;  /* 0x000000ff15157812 */ /* 0x000fe400078ec0ff */
[----:B------:R-:W-:Y:S02]  /*0c20*/  SHF.R.U32.HI R24, RZ, 0x18, R11 ;  /* 0x00000018ff187819 */ /* 0x000fe4000001160b */
[----:B------:R-:W-:Y:S02]  /*0c30*/  F2FP.F16.E4M3.UNPACK_B R21, R21 ;  /* 0x00000015ff15723e */ /* 0x000fe400020006ff */
[----:B0-----:R-:W-:Y:S01]  /*0c40*/  F2FP.F16.E4M3.UNPACK_B R15, R19 ;  /* 0x00000013ff0f723e */ /* 0x001fe200020006ff */
[----:B------:R-:W-:Y:S01]  /*0c50*/  FMUL R19, R18, UR4 ;  /* 0x0000000412137c20 */ /* 0x000fe20008400000 */
[----:B------:R-:W-:Y:S01]  /*0c60*/  LOP3.LUT R18, R16, 0x1, RZ, 0xc0, !PT ;  /* 0x0000000110127812 */ /* 0x000fe200078ec0ff */
[----:B------:R-:W-:Y:S01]  /*0c70*/  HADD2.F32 R21, -RZ, R21.H0_H0 ;  /* 0x20000015ff157230 */ /* 0x000fe20000004100 */
[----:B------:R-:W-:Y:S01]  /*0c80*/  PRMT R17, R9, 0x7632, R17 ;  /* 0x0000763209117816 */ /* 0x000fe20000000011 */
[----:B------:R-:W-:Y:S01]  /*0c90*/  HADD2.F32 R20, -RZ, R15.H0_H0 ;  /* 0x2000000fff147230 */ /* 0x000fe20000004100 */
[----:B------:R-:W-:Y:S01]  /*0ca0*/  ISETP.NE.U32.AND P0, PT, R18, 0x1, PT ;  /* 0x000000011200780c */ /* 0x000fe20003f05070 */
[----:B------:R-:W-:Y:S01]  /*0cb0*/  HADD2.F32 R14, -RZ, R22.H0_H0 ;  /* 0x20000016ff0e7230 */ /* 0x000fe20000004100 */
[----:B------:R-:W-:Y:S01]  /*0cc0*/  SHF.R.U32.HI R18, RZ, 0x8, R9 ;  /* 0x00000008ff127819 */ /* 0x000fe20000011609 */
[----:B------:R-:W-:Y:S01]  /*0cd0*/  FMUL R21, R21, UR4 ;  /* 0x0000000415157c20 */ /* 0x000fe20008400000 */
[----:B------:R-:W-:Y:S01]  /*0ce0*/  FMUL R20, R20, UR4 ;  /* 0x0000000414147c20 */ /* 0x000fe20008400000 */
[----:B------:R-:W-:Y:S01]  /*0cf0*/  FSEL R19, R19, RZ, !P1 ;  /* 0x000000ff13137208 */ /* 0x000fe20004800000 */
[----:B------:R-:W-:Y:S01]  /*0d00*/  FMUL R14, R14, UR4 ;  /* 0x000000040e0e7c20 */ /* 0x000fe20008400000 */
[----:B------:R-:W-:-:S02]  /*0d10*/  LOP3.LUT R18, R18, 0xff, RZ, 0xc0, !PT ;  /* 0x000000ff12127812 */ /* 0x000fc400078ec0ff */
[----:B------:R-:W-:Y:S01]  /*0d20*/  FSEL R20, R20, RZ, !P2 ;  /* 0x000000ff14147208 */ /* 0x000fe20005000000 */
[----:B------:R-:W-:Y:S01]  /*0d30*/  FMUL R19, R19, UR37 ;  /* 0x0000002513137c20 */ /* 0x000fe20008400000 */
[----:B------:R-:W-:Y:S02]  /*0d40*/  F2FP.F16.E4M3.UNPACK_B R18, R18 ;  /* 0x00000012ff12723e */ /* 0x000fe400020006ff */
[----:B------:R-:W-:Y:S01]  /*0d50*/  LOP3.LUT R15, R8, 0xff, RZ, 0xc0, !PT ;  /* 0x000000ff080f7812 */ /* 0x000fe200078ec0ff */
[----:B------:R-:W-:Y:S01]  /*0d60*/  FMUL R20, R20, UR37 ;  /* 0x0000002514147c20 */ /* 0x000fe20008400000 */
[----:B------:R-:W-:Y:S01]  /*0d70*/  LOP3.LUT R22, R17, 0xff, RZ, 0xc0, !PT ;  /* 0x000000ff11167812 */ /* 0x000fe200078ec0ff */
[----:B------:R-:W-:Y:S01]  /*0d80*/  HADD2.F32 R18, -RZ, R18.H0_H0 ;  /* 0x20000012ff127230 */ /* 0x000fe20000004100 */
[----:B------:R-:W-:Y:S01]  /*0d90*/  SHF.R.U32.HI R9, RZ, 0x18, R9 ;  /* 0x00000018ff097819 */ /* 0x000fe20000011609 */
[----:B------:R0:W-:Y:S01]  /*0da0*/  F2F.BF16.F32 R23, R20 ;  /* 0x0000001400177304 */ /* 0x0001e20000202000 */
[----:B------:R-:W-:-:S02]  /*0db0*/  F2FP.F16.E4M3.UNPACK_B R15, R15 ;  /* 0x0000000fff0f723e */ /* 0x000fc400020006ff */
[----:B------:R-:W-:Y:S01]  /*0dc0*/  F2FP.F16.E4M3.UNPACK_B R22, R22 ;  /* 0x00000016ff16723e */ /* 0x000fe200020006ff */
[----:B------:R-:W-:Y:S01]  /*0dd0*/  FMUL R18, R18, UR4 ;  /* 0x0000000412127c20 */ /* 0x000fe20008400000 */
[----:B------:R-:W-:Y:S01]  /*0de0*/  F2FP.F16.E4M3.UNPACK_B R9, R9 ;  /* 0x00000009ff09723e */ /* 0x000fe200020006ff */
[----:B------:R-:W-:Y:S01]  /*0df0*/  HADD2.F32 R17, -RZ, R15.H0_H0 ;  /* 0x2000000fff117230 */ /* 0x000fe20000004100 */
[----:B------:R-:W-:Y:S01]  /*0e00*/  FSEL R21, R21, RZ, !P3 ;  /* 0x000000ff15157208 */ /* 0x000fe20005800000 */
[----:B------:R1:W-:Y:S01]  /*0e10*/  F2F.BF16.F32 R8, R19 ;  /* 0x0000001300087304 */ /* 0x0003e20000202000 */
[----:B0-----:R-:W-:Y:S01]  /*0e20*/  LOP3.LUT R20, R10, 0xff, RZ, 0xc0, !PT ;  /* 0x000000ff0a147812 */ /* 0x001fe200078ec0ff */
[----:B------:R-:W-:Y:S01]  /*0e30*/  HADD2.F32 R22, -RZ, R22.H0_H0 ;  /* 0x20000016ff167230 */ /* 0x000fe20000004100 */
[----:B------:R-:W-:Y:S01]  /*0e40*/  FSEL R14, R14, RZ, !P4 ;  /* 0x000000ff0e0e7208 */ /* 0x000fe20006000000 */
[----:B------:R-:W-:Y:S01]  /*0e50*/  FMUL R15, R21, UR37 ;  /* 0x00000025150f7c20 */ /* 0x000fe20008400000 */
[----:B------:R-:W-:Y:S01]  /*0e60*/  FSEL R18, R18, RZ, !P5 ;  /* 0x000000ff12127208 */ /* 0x000fe20006800000 */
[----:B------:R-:W-:Y:S01]  /*0e70*/  FMUL R17, R17, UR4 ;  /* 0x0000000411117c20 */ /* 0x000fe20008400000 */
[----:B------:R-:W-:Y:S01]  /*0e80*/  LOP3.LUT R21, R10, 0xffff, RZ, 0xc0, !PT ;  /* 0x0000ffff0a157812 */ /* 0x000fe200078ec0ff */
[----:B------:R-:W-:Y:S01]  /*0e90*/  FMUL R27, R14, UR37 ;  /* 0x000000250e1b7c20 */ /* 0x000fe20008400000 */
[----:B-1----:R-:W-:Y:S01]  /*0ea0*/  HADD2.F32 R19, -RZ, R9.H0_H0 ;  /* 0x20000009ff137230 */ /* 0x002fe20000004100 */
[----:B------:R-:W-:Y:S01]  /*0eb0*/  F2FP.F16.E4M3.UNPACK_B R9, R20 ;  /* 0x00000014ff09723e */ /* 0x000fe200020006ff */
[----:B------:R-:W-:Y:S01]  /*0ec0*/  FMUL R22, R22, UR4 ;  /* 0x0000000416167c20 */ /* 0x000fe20008400000 */
[----:B------:R-:W-:Y:S01]  /*0ed0*/  FMUL R14, R18, UR37 ;  /* 0x00000025120e7c20 */ /* 0x000fe20008400000 */
[----:B------:R-:W-:Y:S01]  /*0ee0*/  LOP3.LUT P1, RZ, R16, 0x80, RZ, 0xc0, !PT ;  /* 0x0000008010ff7812 */ /* 0x000fe2000782c0ff */
[----:B------:R-:W-:Y:S01]  /*0ef0*/  FMUL R19, R19, UR4 ;  /* 0x0000000413137c20 */ /* 0x000fe20008400000 */
[----:B------:R-:W-:Y:S01]  /*0f00*/  HADD2.F32 R20, -RZ, R9.H0_H0 ;  /* 0x20000009ff147230 */ /* 0x000fe20000004100 */
[----:B------:R-:W-:Y:S01]  /*0f10*/  SHF.R.U32.HI R18, RZ, 0x8, R21 ;  /* 0x00000008ff127819 */ /* 0x000fe20000011615 */
[----:B------:R-:W-:Y:S01]  /*0f20*/  F2F.BF16.F32 R15, R15 ;  /* 0x0000000f000f7304 */ /* 0x000fe20000202000 */
[----:B------:R-:W-:-:S02]  /*0f30*/  FSEL R22, R22, RZ, !P6 ;  /* 0x000000ff16167208 */ /* 0x000fc40007000000 */
[----:B------:R-:W-:Y:S01]  /*0f40*/  FSEL R19, R19, RZ, !P1 ;  /* 0x000000ff13137208 */ /* 0x000fe20004800000 */
[----:B------:R-:W-:Y:S01]  /*0f50*/  FMUL R20, R20, UR4 ;  /* 0x0000000414147c20 */ /* 0x000fe20008400000 */
[----:B------:R-:W-:Y:S01]  /*0f60*/  FSEL R17, R17, RZ, P0 ;  /* 0x000000ff11117208 */ /* 0x000fe20000000000 */
[----:B------:R-:W-:Y:S01]  /*0f70*/  FMUL R22, R22, UR37 ;  /* 0x0000002516167c20 */ /* 0x000fe20008400000 */
[----:B------:R-:W-:Y:S01]  /*0f80*/  F2FP.F16.E4M3.UNPACK_B R18, R18 ;  /* 0x00000012ff12723e */ /* 0x000fe200020006ff */
[----:B------:R-:W-:Y:S01]  /*0f90*/  F2F.BF16.F32 R14, R14 ;  /* 0x0000000e000e7304 */ /* 0x000fe20000202000 */
[----:B------:R-:W-:Y:S01]  /*0fa0*/  R2P PR, R16.B1, 0x7f ;  /* 0x0000007f10007804 */ /* 0x000fe20000001000 */
[----:B------:R-:W-:Y:S01]  /*0fb0*/  FMUL R25, R17, UR37 ;  /* 0x0000002511197c20 */ /* 0x000fe20008400000 */
[----:B------:R-:W-:Y:S01]  /*0fc0*/  PRMT R21, R10, 0x7632, R21 ;  /* 0x000076320a157816 */ /* 0x000fe20000000015 */
[----:B------:R-:W-:Y:S02]  /*0fd0*/  HADD2.F32 R9, -RZ, R18.H0_H0 ;  /* 0x20000012ff097230 */ /* 0x000fe40000004100 */
[----:B------:R-:W-:Y:S01]  /*0fe0*/  FMUL R18, R19, UR37 ;  /* 0x0000002513127c20 */ /* 0x000fe20008400000 */
[----:B------:R-:W-:-:S02]  /*0ff0*/  FSEL R20, R20, RZ, !P0 ;  /* 0x000000ff14147208 */ /* 0x000fc40004000000 */
[----:B------:R-:W-:Y:S01]  /*1000*/  PRMT R19, R16, 0x9910, RZ ;  /* 0x0000991010137816 */ /* 0x000fe200000000ff */
[----:B------:R-:W-:Y:S01]  /*1010*/  FMUL R9, R9, UR4 ;  /* 0x0000000409097c20 */ /* 0x000fe20008400000 */
[----:B------:R-:W-:Y:S01]  /*1020*/  LOP3.LUT R21, R21, 0xff, RZ, 0xc0, !PT ;  /* 0x000000ff15157812 */ /* 0x000fe200078ec0ff */
[----:B------:R-:W-:Y:S01]  /*1030*/  FMUL R17, R20, UR37 ;  /* 0x0000002514117c20 */ /* 0x000fe20008400000 */
[----:B------:R-:W-:Y:S01]  /*1040*/  ISETP.GE.AND P0, PT, R19, RZ, PT ;  /* 0x000000ff1300720c */ /* 0x000fe20003f06270 */
[----:B------:R0:W-:Y:S01]  /*1050*/  F2F.BF16.F32 R29, R22 ;  /* 0x00000016001d7304 */ /* 0x0001e20000202000 */
[----:B------:R-:W-:Y:S02]  /*1060*/  SHF.R.U32.HI R20, RZ, 0x8, R11 ;  /* 0x00000008ff147819 */ /* 0x000fe4000001160b */
[----:B------:R-:W-:Y:S02]  /*1070*/  PRMT R19, R11, 0x7632, R19 ;  /* 0x000076320b137816 */ /* 0x000fe40000000013 */
[----:B------:R-:W-:-:S02]  /*1080*/  SHF.R.U64 R10, R10, 0x18, R11 ;  /* 0x000000180a0a7819 */ /* 0x000fc4000000120b */
[----:B------:R-:W-:Y:S01]  /*1090*/  FSEL R9, R9, RZ, !P1 ;  /* 0x000000ff09097208 */ /* 0x000fe20004800000 */
[----:B------:R-:W-:Y:S01]  /*10a0*/  F2F.BF16.F32 R25, R25 ;  /* 0x0000001900197304 */ /* 0x000fe20000202000 */
[----:B------:R-:W-:Y:S02]  /*10b0*/  LOP3.LUT R20, R20, 0xff, RZ, 0xc0, !PT ;  /* 0x000000ff14147812 */ /* 0x000fe400078ec0ff */
[----:B------:R-:W-:Y:S01]  /*10c0*/  LOP3.LUT R19, R19, 0xff, RZ, 0xc0, !PT ;  /* 0x000000ff13137812 */ /* 0x000fe200078ec0ff */
[----:B------:R-:W-:Y:S01]  /*10d0*/  FMUL R9, R9, UR37 ;  /* 0x0000002509097c20 */ /* 0x000fe20008400000 */
[----:B------:R-:W-:Y:S02]  /*10e0*/  F2FP.F16.E4M3.UNPACK_B R16, R21 ;  /* 0x00000015ff10723e */ /* 0x000fe400020006ff */
[----:B------:R-:W-:Y:S01]  /*10f0*/  LOP3.LUT R10, R10, 0xff, RZ, 0xc0, !PT ;  /* 0x000000ff0a0a7812 */ /* 0x000fe200078ec0ff */
[----:B------:R-:W1:Y:S01]  /*1100*/  F2F.BF16.F32 R18, R18 ;  /* 0x0000001200127304 */ /* 0x000e620000202000 */
[----:B------:R-:W-:Y:S01]  /*1110*/  F2FP.F16.E4M3.UNPACK_B R21, R20 ;  /* 0x00000014ff15723e */ /* 0x000fe200020006ff */
[----:B------:R-:W-:Y:S01]  /*1120*/  HADD2.F32 R16, -RZ, R16.H0_H0 ;  /* 0x20000010ff107230 */ /* 0x000fe20000004100 */
[----:B0-----:R-:W-:-:S02]  /*1130*/  F2FP.F16.E4M3.UNPACK_B R22, R19 ;  /* 0x00000013ff16723e */ /* 0x001fc400020006ff */
[----:B------:R-:W-:Y:S01]  /*1140*/  F2FP.F16.E4M3.UNPACK_B R10, R10 ;  /* 0x0000000aff0a723e */ /* 0x000fe200020006ff */
[----:B------:R-:W-:Y:S01]  /*1150*/  HADD2.F32 R21, -RZ, R21.H0_H0 ;  /* 0x20000015ff157230 */ /* 0x000fe20000004100 */
[----:B------:R-:W-:Y:S01]  /*1160*/  LOP3.LUT R11, R11, 0xff, RZ, 0xc0, !PT ;  /* 0x000000ff0b0b7812 */ /* 0x000fe200078ec0ff */
[----:B------:R0:W-:Y:S01]  /*1170*/  F2F.BF16.F32 R20, R9 ;  /* 0x0000000900147304 */ /* 0x0001e20000202000 */
[----:B------:R-:W-:Y:S02]  /*1180*/  HADD2.F32 R22, -RZ, R22.H0_H0 ;  /* 0x20000016ff167230 */ /* 0x000fe40000004100 */
[----:B------:R-:W-:Y:S01]  /*1190*/  FMUL R16, R16, UR4 ;  /* 0x0000000410107c20 */ /* 0x000fe20008400000 */
[----:B------:R-:W-:Y:S02]  /*11a0*/  HADD2.F32 R10, -RZ, R10.H0_H0 ;  /* 0x2000000aff0a7230 */ /* 0x000fe40000004100 */
[----:B------:R-:W-:Y:S01]  /*11b0*/  FMUL R21, R21, UR4 ;  /* 0x0000000415157c20 */ /* 0x000fe20008400000 */
[----:B------:R-:W-:Y:S01]  /*11c0*/  FMUL R22, R22, UR4 ;  /* 0x0000000416167c20 */ /* 0x000fe20008400000 */
[----:B------:R-:W-:Y:S01]  /*11d0*/  FSEL R16, R16, RZ, !P2 ;  /* 0x000000ff10107208 */ /* 0x000fe20005000000 */
[----:B------:R-:W-:Y:S01]  /*11e0*/  FMUL R10, R10, UR4 ;  /* 0x000000040a0a7c20 */ /* 0x000fe20008400000 */
[----:B0-----:R-:W-:Y:S01]  /*11f0*/  F2FP.F16.E4M3.UNPACK_B R9, R24 ;  /* 0x00000018ff09723e */ /* 0x001fe200020006ff */
[----:B------:R-:W0:Y:S01]  /*1200*/  F2F.BF16.F32 R27, R27 ;  /* 0x0000001b001b7304 */ /* 0x000e220000202000 */
[----:B------:R-:W-:Y:S01]  /*1210*/  FSEL R21, R21, RZ, !P5 ;  /* 0x000000ff15157208 */ /* 0x000fe20006800000 */
[----:B------:R-:W-:Y:S01]  /*1220*/  FMUL R16, R16, UR37 ;  /* 0x0000002510107c20 */ /* 0x000fe20008400000 */
[----:B------:R-:W-:Y:S01]  /*1230*/  FSEL R22, R22, RZ, !P6 ;  /* 0x000000ff16167208 */ /* 0x000fe20007000000 */
[----:B------:R-:W-:Y:S01]  /*1240*/  HADD2.F32 R26, -RZ, R9.H0_H0 ;  /* 0x20000009ff1a7230 */ /* 0x000fe20000004100 */
[----:B------:R-:W-:Y:S01]  /*1250*/  F2FP.F16.E4M3.UNPACK_B R9, R11 ;  /* 0x0000000bff09723e */ /* 0x000fe200020006ff */
[----:B------:R-:W-:Y:S01]  /*1260*/  FMUL R24, R21, UR37 ;  /* 0x0000002515187c20 */ /* 0x000fe20008400000 */
[----:B------:R-:W-:Y:S01]  /*1270*/  FSEL R10, R10, RZ, !P3 ;  /* 0x000000ff0a0a7208 */ /* 0x000fe20005800000 */
[----:B------:R-:W-:Y:S01]  /*1280*/  FMUL R21, R22, UR37 ;  /* 0x0000002516157c20 */ /* 0x000fe20008400000 */
[----:B------:R-:W-:Y:S01]  /*1290*/  FMUL R26, R26, UR4 ;  /* 0x000000041a1a7c20 */ /* 0x000fe20008400000 */
[----:B------:R-:W-:Y:S01]  /*12a0*/  HADD2.F32 R9, -RZ, R9.H0_H0 ;  /* 0x20000009ff097230 */ /* 0x000fe20000004100 */
[----:B------:R2:W-:Y:S01]  /*12b0*/  F2F.BF16.F32 R19, R16 ;  /* 0x0000001000137304 */ /* 0x0005e20000202000 */
[----:B------:R-:W-:Y:S01]  /*12c0*/  FMUL R10, R10, UR37 ;  /* 0x000000250a0a7c20 */ /* 0x000fe20008400000 */
[----:B-1----:R-:W-:Y:S01]  /*12d0*/  IMAD.U32 R18, R18, 0x10000, RZ ;  /* 0x0001000012127824 */ /* 0x002fe200078e00ff */
[----:B------:R-:W-:Y:S01]  /*12e0*/  FSEL R26, R26, RZ, P0 ;  /* 0x000000ff1a1a7208 */ /* 0x000fe20000000000 */
[----:B------:R-:W-:Y:S01]  /*12f0*/  FMUL R22, R9, UR4 ;  /* 0x0000000409167c20 */ /* 0x000fe20008400000 */
[----:B------:R-:W-:-:S04]  /*1300*/  IMAD.WIDE.U32 R8, R8, 0x10000, RZ ;  /* 0x0001000008087825 */ /* 0x000fc800078e00ff */
[----:B------:R-:W-:Y:S01]  /*1310*/  FMUL R26, R26, UR37 ;  /* 0x000000251a1a7c20 */ /* 0x000fe20008400000 */
[----:B------:R-:W-:Y:S01]  /*1320*/  FSEL R22, R22, RZ, !P4 ;  /* 0x000000ff16167208 */ /* 0x000fe20006000000 */
[----:B--2---:R-:W-:Y:S01]  /*1330*/  IMAD.U32 R16, R15, 0x10000, RZ ;  /* 0x000100000f107824 */ /* 0x004fe200078e00ff */
[----:B------:R-:W1:Y:S03]  /*1340*/  F2F.BF16.F32 R10, R10 ;  /* 0x0000000a000a7304 */ /* 0x000e660000202000 */
[----:B------:R-:W-:Y:S01]  /*1350*/  FMUL R22, R22, UR37 ;  /* 0x0000002516167c20 */ /* 0x000fe20008400000 */
[----:B------:R-:W-:Y:S02]  /*1360*/  LOP3.LUT R16, R16, R9, R23, 0xfe, !PT ;  /* 0x0000000910107212 */ /* 0x000fe400078efe17 */
[----:B------:R-:W-:Y:S01]  /*1370*/  LOP3.LUT R23, R8, R25, RZ, 0xfc, !PT ;  /* 0x0000001908177212 */ /* 0x000fe200078efcff */
[----:B------:R-:W-:Y:S01]  /*1380*/  IMAD.WIDE.U32 R8, R14, 0x10000, RZ ;  /* 0x000100000e087825 */ /* 0x000fe200078e00ff */
[----:B------:R-:W2:Y:S01]  /*1390*/  F2F.BF16.F32 R11, R24 ;  /* 0x00000018000b7304 */ /* 0x000ea20000202000 */
[----:B------:R-:W-:-:S03]  /*13a0*/  LEA R14, P0, R4, UR8, 0x5 ;  /* 0x00000008040e7c11 */ /* 0x000fc6000f8028ff */
[----:B------:R-:W-:Y:S02]  /*13b0*/  LOP3.LUT R18, R18, R9, R29, 0xfe, !PT ;  /* 0x0000000912127212 */ /* 0x000fe400078efe1d */
[----:B0-----:R-:W-:Y:S01]  /*13c0*/  LOP3.LUT R27, R8, R27, RZ, 0xfc, !PT ;  /* 0x0000001b081b7212 */ /* 0x001fe200078efcff */
[----:B------:R-:W-:Y:S01]  /*13d0*/  IMAD.WIDE.U32 R8, R20, 0x10000, RZ ;  /* 0x0001000014087825 */ /* 0x000fe200078e00ff */
[----:B------:R-:W0:Y:S03]  /*13e0*/  F2F.BF16.F32 R15, R26 ;  /* 0x0000001a000f7304 */ /* 0x000e260000202000 */
[----:B-1----:R-:W-:Y:S02]  /*13f0*/  IMAD.U32 R20, R10, 0x10000, RZ ;  /* 0x000100000a147824 */ /* 0x002fe400078e00ff */
[----:B--2---:R-:W-:-:S03]  /*1400*/  IMAD.WIDE.U32 R10, R11, 0x10000, RZ ;  /* 0x000100000b0a7825 */ /* 0x004fc600078e00ff */
[----:B------:R-:W1:Y:S01]  /*1410*/  F2F.BF16.F32 R17, R17 ;  /* 0x0000001100117304 */ /* 0x000e620000202000 */
[----:B------:R-:W-:Y:S01]  /*1420*/  LOP3.LUT R19, R20, R9, R19, 0xfe, !PT ;  /* 0x0000000914137212 */ /* 0x000fe200078efe13 */
[----:B------:R-:W-:Y:S02]  /*1430*/  IMAD.MOV.U32 R9, RZ, RZ, R16 ;  /* 0x000000ffff097224 */ /* 0x000fe400078e0010 */
[----:B------:R-:W-:Y:S02]  /*1440*/  IMAD.MOV.U32 R16, RZ, RZ, R4 ;  /* 0x000000ffff107224 */ /* 0x000fe400078e0004 */
[----:B0-----:R-:W-:Y:S02]  /*1450*/  IMAD.U32 R24, R15, 0x10000, RZ ;  /* 0x000100000f187824 */ /* 0x001fe400078e00ff */
[----:B------:R-:W0:Y:S01]  /*1460*/  F2F.BF16.F32 R21, R21 ;  /* 0x0000001500157304 */ /* 0x000e220000202000 */
[----:B------:R-:W-:Y:S02]  /*1470*/  LEA.HI.X R15, R4, UR9, R3, 0x5, P0 ;  /* 0x00000009040f7c11 */ /* 0x000fe400080f2c03 */
[----:B-1----:R-:W-:-:S05]  /*1480*/  LOP3.LUT R26, R8, R17, RZ, 0xfc, !PT ;  /* 0x00000011081a7212 */ /* 0x002fca00078efcff */
[----:B------:R-:W1:Y:S01]  /*1490*/  F2F.BF16.F32 R25, R22 ;  /* 0x0000001600197304 */ /* 0x000e620000202000 */
[----:B------:R-:W-:Y:S02]  /*14a0*/  IMAD.MOV.U32 R8, RZ, RZ, R23 ;  /* 0x000000ffff087224 */ /* 0x000fe400078e0017 */
[----:B------:R-:W-:Y:S02]  /*14b0*/  IMAD.U32 R23, RZ, RZ, UR32 ;  /* 0x00000020ff177e24 */ /* 0x000fe4000f8e00ff */
[----:B------:R-:W-:Y:S01]  /*14c0*/  IMAD.MOV.U32 R17, RZ, RZ, R3 ;  /* 0x000000ffff117224 */ /* 0x000fe200078e0003 */
[----:B0-----:R-:W-:Y:S01]  /*14d0*/  LOP3.LUT R21, R24, R11, R21, 0xfe, !PT ;  /* 0x0000000b18157212 */ /* 0x001fe200078efe15 */
[----:B------:R-:W-:Y:S02]  /*14e0*/  IMAD.MOV.U32 R11, RZ, RZ, R18 ;  /* 0x000000ffff0b7224 */ /* 0x000fe400078e0012 */
[----:B------:R-:W-:-:S04]  /*14f0*/  IMAD.WIDE.U32 R16, R23, 0x80, R16 ;  /* 0x0000008017107825 */ /* 0x000fc800078e0010 */
[----:B------:R-:W-:Y:S01]  /*1500*/  IMAD.MOV.U32 R4, RZ, RZ, R16 ;  /* 0x000000ffff047224 */ /* 0x000fe200078e0010 */
[----:B-1----:R-:W-:Y:S01]  /*1510*/  LOP3.LUT R20, R10, R25, RZ, 0xfc, !PT ;  /* 0x000000190a147212 */ /* 0x002fe200078efcff */
[----:B------:R-:W-:Y:S01]  /*1520*/  IMAD.MOV.U32 R10, RZ, RZ, R27 ;  /* 0x000000ffff0a7224 */ /* 0x000fe200078e001b */
[----:B------:R-:W-:Y:S01]  /*1530*/  ISETP.GE.U32.AND P0, PT, R16, UR38, PT ;  /* 0x0000002610007c0c */ /* 0x000fe2000bf06070 */
[----:B------:R-:W-:-:S03]  /*1540*/  IMAD.MOV.U32 R3, RZ, RZ, R17 ;  /* 0x000000ffff037224 */ /* 0x000fc600078e0011 */
[----:B------:R0:W-:Y:S01]  /*1550*/  STG.E.128 desc[UR30][R14.64], R8 ;  /* 0x000000080e007986 */ /* 0x0001e2000c101d1e */
[----:B------:R-:W-:Y:S01]  /*1560*/  ISETP.GE.U32.AND.EX P0, PT, R17, UR39, PT, P0 ;  /* 0x0000002711007c0c */ /* 0x000fe2000bf06100 */
[----:B0-----:R-:W-:Y:S02]  /*1570*/  IMAD.MOV.U32 R8, RZ, RZ, R26 ;  /* 0x000000ffff087224 */ /* 0x001fe400078e001a */
[----:B------:R-:W-:Y:S02]  /*1580*/  IMAD.MOV.U32 R9, RZ, RZ, R19 ;  /* 0x000000ffff097224 */ /* 0x000fe400078e0013 */
[----:B------:R-:W-:Y:S02]  /*1590*/  IMAD.MOV.U32 R10, RZ, RZ, R20 ;  /* 0x000000ffff0a7224 */ /* 0x000fe400078e0014 */
[----:B------:R-:W-:-:S05]  /*15a0*/  IMAD.MOV.U32 R11, RZ, RZ, R21 ;  /* 0x000000ffff0b7224 */ /* 0x000fca00078e0015 */
[----:B------:R0:W-:Y:S01]  /*15b0*/  STG.E.128 desc[UR30][R14.64+0x10], R8 ;  /* 0x000010080e007986 */ /* 0x0001e2000c101d1e */
[----:B------:R-:W-:Y:S05]  /*15c0*/  @!P0 BRA `(.L_x_7) ;  /* 0xffffffec00788947 */ /* 0x000fea000383ffff */
[----:B------:R-:W-:Y:S05]  /*15d0*/  BSYNC.RECONVERGENT B0 ;  /* 0x0000000000007941 */ /* 0x000fea0003800200 */
.L_x_4:
[----:B------:R-:W-:Y:S05]  /*15e0*/  EXIT ;  /* 0x000000000000794d */ /* 0x000fea0003800000 */
.L_x_8:
        /* <DEDUP_REMOVED lines=9> */
.L_x_36:


//--------------------- .text._ZN18transformer_engine43_GLOBAL__N__1208cb38_10_dropout_cu_88531ceb22dropout_kernel_fwd_fp8I13__nv_fp8_e4m36__halfEEvPKT_PKfPT0_PhPKmmjf --------------------------
	.section	.text._ZN18transformer_engine43_GLOBAL__N__1208cb38_10_dropout_cu_88531ceb22dropout_kernel_fwd_fp8I13__nv_fp8_e4m36__halfEEvPKT_PKfPT0_PhPKmmjf,"ax",@progbits
	.align	128
.text._ZN18transformer_engine43_GLOBAL__N__1208cb38_10_dropout_cu_88531ceb22dropout_kernel_fwd_fp8I13__nv_fp8_e4m36__halfEEvPKT_PKfPT0_PhPKmmjf:
        .type           _ZN18transformer_engine43_GLOBAL__N__1208cb38_10_dropout_cu_88531ceb22dropout_kernel_fwd_fp8I13__nv_fp8_e4m36__halfEEvPKT_PKfPT0_PhPKmmjf,@function
        .size           _ZN18transformer_engine43_GLOBAL__N__1208cb38_10_dropout_cu_88531ceb22dropout_kernel_fwd_fp8I13__nv_fp8_e4m36__halfEEvPKT_PKfPT0_PhPKmmjf,(.L_x_37 - _ZN18transformer_engine43_GLOBAL__N__1208cb38_10_dropout_cu_88531ceb22dropout_kernel_fwd_fp8I13__nv_fp8_e4m36__halfEEvPKT_PKfPT0_PhPKmmjf)
        .other          _ZN18transformer_engine43_GLOBAL__N__1208cb38_10_dropout_cu_88531ceb22dropout_kernel_fwd_fp8I13__nv_fp8_e4m36__halfEEvPKT_PKfPT0_PhPKmmjf,@"STO_CUDA_ENTRY STV_DEFAULT"
_ZN18transformer_engine43_GLOBAL__N__1208cb38_10_dropout_cu_88531ceb22dropout_kernel_fwd_fp8I13__nv_fp8_e4m36__halfEEvPKT_PKfPT0_PhPKmmjf:
        /* <DEDUP_REMOVED lines=59> */
.L_x_12:
        /* <DEDUP_REMOVED lines=88> */
.L_x_10:
        /* <DEDUP_REMOVED lines=9> */
.L_x_11:
        /* <DEDUP_REMOVED lines=62> */
[----:B------:R0:W-:Y:S01]  /*0da0*/  F2F.F16.F32 R23, R20 ;  /* 0x0000001400177304 */ /* 0x0001e20000200800 */
[----:B------:R-:W-:-:S02]  /*0db0*/  F2FP.F16.E4M3.UNPACK_B R15, R15 ;  /* 0x0000000fff0f723e */ /* 0x000fc400020006ff */
[----:B------:R-:W-:Y:S01]  /*0dc0*/  F2FP.F16.E4M3.UNPACK_B R22, R22 ;  /* 0x00000016ff16723e */ /* 0x000fe200020006ff */
[----:B------:R-:W-:Y:S01]  /*0dd0*/  FMUL R18, R18, UR4 ;  /* 0x0000000412127c20 */ /* 0x000fe20008400000 */
[----:B------:R-:W-:Y:S01]  /*0de0*/  F2FP.F16.E4M3.UNPACK_B R9, R9 ;  /* 0x00000009ff09723e */ /* 0x000fe200020006ff */
[----:B------:R-:W-:Y:S01]  /*0df0*/  HADD2.F32 R17, -RZ, R15.H0_H0 ;  /* 0x2000000fff117230 */ /* 0x000fe20000004100 */
[----:B------:R-:W-:Y:S01]  /*0e00*/  FSEL R21, R21, RZ, !P3 ;  /* 0x000000ff15157208 */ /* 0x000fe20005800000 */
[----:B------:R1:W-:Y:S01]  /*0e10*/  F2F.F16.F32 R8, R19 ;  /* 0x0000001300087304 */ /* 0x0003e20000200800 */
        /* <DEDUP_REMOVED lines=16> */
[----:B------:R-:W-:Y:S01]  /*0f20*/  F2F.F16.F32 R15, R15 ;  /* 0x0000000f000f7304 */ /* 0x000fe20000200800 */
[----:B------:R-:W-:-:S02]  /*0f30*/  FSEL R22, R22, RZ, !P6 ;  /* 0x000000ff16167208 */ /* 0x000fc40007000000 */
[----:B------:R-:W-:Y:S01]  /*0f40*/  FSEL R19, R19, RZ, !P1 ;  /* 0x000000ff13137208 */ /* 0x000fe20004800000 */
[----:B------:R-:W-:Y:S01]  /*0f50*/  FMUL R20, R20, UR4 ;  /* 0x0000000414147c20 */ /* 0x000fe20008400000 */
[----:B------:R-:W-:Y:S01]  /*0f60*/  FSEL R17, R17, RZ, P0 ;  /* 0x000000ff11117208 */ /* 0x000fe20000000000 */
[----:B------:R-:W-:Y:S01]  /*0f70*/  FMUL R22, R22, UR37 ;  /* 0x0000002516167c20 */ /* 0x000fe20008400000 */
[----:B------:R-:W-:Y:S01]  /*0f80*/  F2FP.F16.E4M3.UNPACK_B R18, R18 ;  /* 0x00000012ff12723e */ /* 0x000fe200020006ff */
[----:B------:R-:W-:Y:S01]  /*0f90*/  F2F.F16.F32 R14, R14 ;  /* 0x0000000e000e7304 */ /* 0x000fe20000200800 */
        /* <DEDUP_REMOVED lines=11> */
[----:B------:R0:W-:Y:S01]  /*1050*/  F2F.F16.F32 R29, R22 ;  /* 0x00000016001d7304 */ /* 0x0001e20000200800 */
[----:B------:R-:W-:Y:S02]  /*1060*/  SHF.R.U32.HI R20, RZ, 0x8, R11 ;  /* 0x00000008ff147819 */ /* 0x000fe4000001160b */
[----:B------:R-:W-:Y:S02]  /*1070*/  PRMT R19, R11, 0x7632, R19 ;  /* 0x000076320b137816 */ /* 0x000fe40000000013 */
[----:B------:R-:W-:-:S02]  /*1080*/  SHF.R.U64 R10, R10, 0x18, R11 ;  /* 0x000000180a0a7819 */ /* 0x000fc4000000120b */
[----:B------:R-:W-:Y:S01]  /*1090*/  FSEL R9, R9, RZ, !P1 ;  /* 0x000000ff09097208 */ /* 0x000fe20004800000 */
[----:B------:R-:W-:Y:S01]  /*10a0*/  F2F.F16.F32 R25, R25 ;  /* 0x0000001900197304 */ /* 0x000fe20000200800 */
[----:B------:R-:W-:Y:S02]  /*10b0*/  LOP3.LUT R20, R20, 0xff, RZ, 0xc0, !PT ;  /* 0x000000ff14147812 */ /* 0x000fe400078ec0ff */
[----:B------:R-:W-:Y:S01]  /*10c0*/  LOP3.LUT R19, R19, 0xff, RZ, 0xc0, !PT ;  /* 0x000000ff13137812 */ /* 0x000fe200078ec0ff */
[----:B------:R-:W-:Y:S01]  /*10d0*/  FMUL R9, R9, UR37 ;  /* 0x0000002509097c20 */ /* 0x000fe20008400000 */
[----:B------:R-:W-:Y:S02]  /*10e0*/  F2FP.F16.E4M3.UNPACK_B R16, R21 ;  /* 0x00000015ff10723e */ /* 0x000fe400020006ff */
[----:B------:R-:W-:Y:S01]  /*10f0*/  LOP3.LUT R10, R10, 0xff, RZ, 0xc0, !PT ;  /* 0x000000ff0a0a7812 */ /* 0x000fe200078ec0ff */
[----:B------:R-:W1:Y:S01]  /*1100*/  F2F.F16.F32 R18, R18 ;  /* 0x0000001200127304 */ /* 0x000e620000200800 */
[----:B------:R-:W-:Y:S01]  /*1110*/  F2FP.F16.E4M3.UNPACK_B R21, R20 ;  /* 0x00000014ff15723e */ /* 0x000fe200020006ff */
[----:B------:R-:W-:Y:S01]  /*1120*/  HADD2.F32 R16, -RZ, R16.H0_H0 ;  /* 0x20000010ff107230 */ /* 0x000fe20000004100 */
[----:B0-----:R-:W-:-:S02]  /*1130*/  F2FP.F16.E4M3.UNPACK_B R22, R19 ;  /* 0x00000013ff16723e */ /* 0x001fc400020006ff */
[----:B------:R-:W-:Y:S01]  /*1140*/  F2FP.F16.E4M3.UNPACK_B R10, R10 ;  /* 0x0000000aff0a723e */ /* 0x000fe200020006ff */
[----:B------:R-:W-:Y:S01]  /*1150*/  HADD2.F32 R21, -RZ, R21.H0_H0 ;  /* 0x20000015ff157230 */ /* 0x000fe20000004100 */
[----:B------:R-:W-:Y:S01]  /*1160*/  LOP3.LUT R11, R11, 0xff, RZ, 0xc0, !PT ;  /* 0x000000ff0b0b7812 */ /* 0x000fe200078ec0ff */
[----:B------:R0:W-:Y:S01]  /*1170*/  F2F.F16.F32 R20, R9 ;  /* 0x0000000900147304 */ /* 0x0001e20000200800 */
        /* <DEDUP_REMOVED lines=8> */
[----:B------:R-:W0:Y:S01]  /*1200*/  F2F.F16.F32 R27, R27 ;  /* 0x0000001b001b7304 */ /* 0x000e220000200800 */
        /* <DEDUP_REMOVED lines=10> */
[----:B------:R2:W-:Y:S01]  /*12b0*/  F2F.F16.F32 R19, R16 ;  /* 0x0000001000137304 */ /* 0x0005e20000200800 */
        /* <DEDUP_REMOVED lines=8> */
[----:B------:R-:W1:Y:S03]  /*1340*/  F2F.F16.F32 R10, R10 ;  /* 0x0000000a000a7304 */ /* 0x000e660000200800 */
[----:B------:R-:W-:Y:S01]  /*1350*/  FMUL R22, R22, UR37 ;  /* 0x0000002516167c20 */ /* 0x000fe20008400000 */
[----:B------:R-:W-:Y:S02]  /*1360*/  LOP3.LUT R16, R16, R9, R23, 0xfe, !PT ;  /* 0x0000000910107212 */ /* 0x000fe400078efe17 */
[----:B------:R-:W-:Y:S01]  /*1370*/  LOP3.LUT R23, R8, R25, RZ, 0xfc, !PT ;  /* 0x0000001908177212 */ /* 0x000fe200078efcff */
[----:B------:R-:W-:Y:S01]  /*1380*/  IMAD.WIDE.U32 R8, R14, 0x10000, RZ ;  /* 0x000100000e087825 */ /* 0x000fe200078e00ff */
[----:B------:R-:W2:Y:S01]  /*1390*/  F2F.F16.F32 R11, R24 ;  /* 0x00000018000b7304 */ /* 0x000ea20000200800 */
[----:B------:R-:W-:-:S03]  /*13a0*/  LEA R14, P0, R4, UR8, 0x5 ;  /* 0x00000008040e7c11 */ /* 0x000fc6000f8028ff */
[----:B------:R-:W-:Y:S02]  /*13b0*/  LOP3.LUT R18, R18, R9, R29, 0xfe, !PT ;  /* 0x0000000912127212 */ /* 0x000fe400078efe1d */
[----:B0-----:R-:W-:Y:S01]  /*13c0*/  LOP3.LUT R27, R8, R27, RZ, 0xfc, !PT ;  /* 0x0000001b081b7212 */ /* 0x001fe200078efcff */
[----:B------:R-:W-:Y:S01]  /*13d0*/  IMAD.WIDE.U32 R8, R20, 0x10000, RZ ;  /* 0x0001000014087825 */ /* 0x000fe200078e00ff */
[----:B------:R-:W0:Y:S03]  /*13e0*/  F2F.F16.F32 R15, R26 ;  /* 0x0000001a000f7304 */ /* 0x000e260000200800 */
[----:B-1----:R-:W-:Y:S02]  /*13f0*/  IMAD.U32 R20, R10, 0x10000, RZ ;  /* 0x000100000a147824 */ /* 0x002fe400078e00ff */
[----:B--2---:R-:W-:-:S03]  /*1400*/  IMAD.WIDE.U32 R10, R11, 0x10000, RZ ;  /* 0x000100000b0a7825 */ /* 0x004fc600078e00ff */
[----:B------:R-:W1:Y:S01]  /*1410*/  F2F.F16.F32 R17, R17 ;  /* 0x0000001100117304 */ /* 0x000e620000200800 */
[----:B------:R-:W-:Y:S01]  /*1420*/  LOP3.LUT R19, R20, R9, R19, 0xfe, !PT ;  /* 0x0000000914137212 */ /* 0x000fe200078efe13 */
[----:B------:R-:W-:Y:S02]  /*1430*/  IMAD.MOV.U32 R9, RZ, RZ, R16 ;  /* 0x000000ffff097224 */ /* 0x000fe400078e0010 */
[----:B------:R-:W-:Y:S02]  /*1440*/  IMAD.MOV.U32 R16, RZ, RZ, R4 ;  /* 0x000000ffff107224 */ /* 0x000fe400078e0004 */
[----:B0-----:R-:W-:Y:S02]  /*1450*/  IMAD.U32 R24, R15, 0x10000, RZ ;  /* 0x000100000f187824 */ /* 0x001fe400078e00ff */
[----:B------:R-:W0:Y:S01]  /*1460*/  F2F.F16.F32 R21, R21 ;  /* 0x0000001500157304 */ /* 0x000e220000200800 */
[----:B------:R-:W-:Y:S02]  /*1470*/  LEA.HI.X R15, R4, UR9, R3, 0x5, P0 ;  /* 0x00000009040f7c11 */ /* 0x000fe400080f2c03 */
[----:B-1----:R-:W-:-:S05]  /*1480*/  LOP3.LUT R26, R8, R17, RZ, 0xfc, !PT ;  /* 0x00000011081a7212 */ /* 0x002fca00078efcff */
[----:B------:R-:W1:Y:S01]  /*1490*/  F2F.F16.F32 R25, R22 ;  /* 0x0000001600197304 */ /* 0x000e620000200800 */
        /* <DEDUP_REMOVED lines=20> */
.L_x_9:
[----:B------:R-:W-:Y:S05]  /*15e0*/  EXIT ;  /* 0x000000000000794d */ /* 0x000fea0003800000 */
.L_x_13:
        /* <DEDUP_REMOVED lines=9> */
.L_x_37:


//--------------------- .text._ZN18transformer_engine43_GLOBAL__N__1208cb38_10_dropout_cu_88531ceb22dropout_kernel_fwd_fp8I13__nv_fp8_e5m213__nv_bfloat16EEvPKT_PKfPT0_PhPKmmjf --------------------------
	.section	.text._ZN18transformer_engine43_GLOBAL__N__1208cb38_10_dropout_cu_88531ceb22dropout_kernel_fwd_fp8I13__nv_fp8_e5m213__nv_bfloat16EEvPKT_PKfPT0_PhPKmmjf,"ax",@progbits
	.align	128
.text._ZN18transformer_engine43_GLOBAL__N__1208cb38_10_dropout_cu_88531ceb22dropout_kernel_fwd_fp8I13__nv_fp8_e5m213__nv_bfloat16EEvPKT_PKfPT0_PhPKmmjf:
        .type           _ZN18transformer_engine43_GLOBAL__N__1208cb38_10_dropout_cu_88531ceb22dropout_kernel_fwd_fp8I13__nv_fp8_e5m213__nv_bfloat16EEvPKT_PKfPT0_PhPKmmjf,@function
        .size           _ZN18transformer_engine43_GLOBAL__N__1208cb38_10_dropout_cu_88531ceb22dropout_kernel_fwd_fp8I13__nv_fp8_e5m213__nv_bfloat16EEvPKT_PKfPT0_PhPKmmjf,(.L_x_38 - _ZN18transformer_engine43_GLOBAL__N__1208cb38_10_dropout_cu_88531ceb22dropout_kernel_fwd_fp8I13__nv_fp8_e5m213__nv_bfloat16EEvPKT_PKfPT0_PhPKmmjf)
        .other          _ZN18transformer_engine43_GLOBAL__N__1208cb38_10_dropout_cu_88531ceb22dropout_kernel_fwd_fp8I13__nv_fp8_e5m213__nv_bfloat16EEvPKT_PKfPT0_PhPKmmjf,@"STO_CUDA_ENTRY STV_DEFAULT"
_ZN18transformer_engine43_GLOBAL__N__1208cb38_10_dropout_cu_88531ceb22dropout_kernel_fwd_fp8I13__nv_fp8_e5m213__nv_bfloat16EEvPKT_PKfPT0_PhPKmmjf:
        /* <DEDUP_REMOVED lines=59> */
.L_x_17:
        /* <DEDUP_REMOVED lines=88> */
.L_x_15:
        /* <DEDUP_REMOVED lines=9> */
.L_x_16:
        /* <DEDUP_REMOVED lines=27> */
[----:B------:R-:W-:Y:S02]  /*0b70*/  F2FP.F16.E5M2.UNPACK_B R18, R16 ;  /* 0x00000010ff12723e */ /* 0x000fe400020004ff */
        /* <DEDUP_REMOVED lines=8> */
[----:B------:R-:W-:Y:S02]  /*0c00*/  F2FP.F16.E5M2.UNPACK_B R22, R20 ;  /* 0x00000014ff16723e */ /* 0x000fe400020004ff */
[----:B------:R-:W-:Y:S02]  /*0c10*/  LOP3.LUT R21, R21, 0xff, RZ, 0xc0, !PT ;  /* 0x000000ff15157812 */ /* 0x000fe400078ec0ff */
[----:B------:R-:W-:Y:S02]  /*0c20*/  SHF.R.U32.HI R24, RZ, 0x18, R11 ;  /* 0x00000018ff187819 */ /* 0x000fe4000001160b */
[----:B------:R-:W-:Y:S02]  /*0c30*/  F2FP.F16.E5M2.UNPACK_B R21, R21 ;  /* 0x00000015ff15723e */ /* 0x000fe400020004ff */
[----:B0-----:R-:W-:Y:S01]  /*0c40*/  F2FP.F16.E5M2.UNPACK_B R15, R19 ;  /* 0x00000013ff0f723e */ /* 0x001fe200020004ff */
        /* <DEDUP_REMOVED lines=15> */
[----:B------:R-:W-:Y:S02]  /*0d40*/  F2FP.F16.E5M2.UNPACK_B R18, R18 ;  /* 0x00000012ff12723e */ /* 0x000fe400020004ff */
[----:B------:R-:W-:Y:S01]  /*0d50*/  LOP3.LUT R15, R8, 0xff, RZ, 0xc0, !PT ;  /* 0x000000ff080f7812 */ /* 0x000fe200078ec0ff */
[----:B------:R-:W-:Y:S01]  /*0d60*/  FMUL R20, R20, UR37 ;  /* 0x0000002514147c20 */ /* 0x000fe20008400000 */
[----:B------:R-:W-:Y:S01]  /*0d70*/  LOP3.LUT R22, R17, 0xff, RZ, 0xc0, !PT ;  /* 0x000000ff11167812 */ /* 0x000fe200078ec0ff */
[----:B------:R-:W-:Y:S01]  /*0d80*/  HADD2.F32 R18, -RZ, R18.H0_H0 ;  /* 0x20000012ff127230 */ /* 0x000fe20000004100 */
[----:B------:R-:W-:Y:S01]  /*0d90*/  SHF.R.U32.HI R9, RZ, 0x18, R9 ;  /* 0x00000018ff097819 */ /* 0x000fe20000011609 */
[----:B------:R0:W-:Y:S01]  /*0da0*/  F2F.BF16.F32 R23, R20 ;  /* 0x0000001400177304 */ /* 0x0001e20000202000 */
[----:B------:R-:W-:-:S02]  /*0db0*/  F2FP.F16.E5M2.UNPACK_B R15, R15 ;  /* 0x0000000fff0f723e */ /* 0x000fc400020004ff */
[----:B------:R-:W-:Y:S01]  /*0dc0*/  F2FP.F16.E5M2.UNPACK_B R22, R22 ;  /* 0x00000016ff16723e */ /* 0x000fe200020004ff */
[----:B------:R-:W-:Y:S01]  /*0dd0*/  FMUL R18, R18, UR4 ;  /* 0x0000000412127c20 */ /* 0x000fe20008400000 */
[----:B------:R-:W-:Y:S01]  /*0de0*/  F2FP.F16.E5M2.UNPACK_B R9, R9 ;  /* 0x00000009ff09723e */ /* 0x000fe200020004ff */
        /* <DEDUP_REMOVED lines=12> */
[----:B------:R-:W-:Y:S01]  /*0eb0*/  F2FP.F16.E5M2.UNPACK_B R9, R20 ;  /* 0x00000014ff09723e */ /* 0x000fe200020004ff */
        /* <DEDUP_REMOVED lines=12> */
[----:B------:R-:W-:Y:S01]  /*0f80*/  F2FP.F16.E5M2.UNPACK_B R18, R18 ;  /* 0x00000012ff12723e */ /* 0x000fe200020004ff */
        /* <DEDUP_REMOVED lines=21> */
[----:B------:R-:W-:Y:S02]  /*10e0*/  F2FP.F16.E5M2.UNPACK_B R16, R21 ;  /* 0x00000015ff10723e */ /* 0x000fe400020004ff */
[----:B------:R-:W-:Y:S01]  /*10f0*/  LOP3.LUT R10, R10, 0xff, RZ, 0xc0, !PT ;  /* 0x000000ff0a0a7812 */ /* 0x000fe200078ec0ff */
[----:B------:R-:W1:Y:S01]  /*1100*/  F2F.BF16.F32 R18, R18 ;  /* 0x0000001200127304 */ /* 0x000e620000202000 */
[----:B------:R-:W-:Y:S01]  /*1110*/  F2FP.F16.E5M2.UNPACK_B R21, R20 ;  /* 0x00000014ff15723e */ /* 0x000fe200020004ff */
[----:B------:R-:W-:Y:S01]  /*1120*/  HADD2.F32 R16, -RZ, R16.H0_H0 ;  /* 0x20000010ff107230 */ /* 0x000fe20000004100 */
[----:B0-----:R-:W-:-:S02]  /*1130*/  F2FP.F16.E5M2.UNPACK_B R22, R19 ;  /* 0x00000013ff16723e */ /* 0x001fc400020004ff */
[----:B------:R-:W-:Y:S01]  /*1140*/  F2FP.F16.E5M2.UNPACK_B R10, R10 ;  /* 0x0000000aff0a723e */ /* 0x000fe200020004ff */
        /* <DEDUP_REMOVED lines=10> */
[----:B0-----:R-:W-:Y:S01]  /*11f0*/  F2FP.F16.E5M2.UNPACK_B R9, R24 ;  /* 0x00000018ff09723e */ /* 0x001fe200020004ff */
[----:B------:R-:W0:Y:S01]  /*1200*/  F2F.BF16.F32 R27, R27 ;  /* 0x0000001b001b7304 */ /* 0x000e220000202000 */
[----:B------:R-:W-:Y:S01]  /*1210*/  FSEL R21, R21, RZ, !P5 ;  /* 0x000000ff15157208 */ /* 0x000fe20006800000 */
[----:B------:R-:W-:Y:S01]  /*1220*/  FMUL R16, R16, UR37 ;  /* 0x0000002510107c20 */ /* 0x000fe20008400000 */
[----:B------:R-:W-:Y:S01]  /*1230*/  FSEL R22, R22, RZ, !P6 ;  /* 0x000000ff16167208 */ /* 0x000fe20007000000 */
[----:B------:R-:W-:Y:S01]  /*1240*/  HADD2.F32 R26, -RZ, R9.H0_H0 ;  /* 0x20000009ff1a7230 */ /* 0x000fe20000004100 */
[----:B------:R-:W-:Y:S01]  /*1250*/  F2FP.F16.E5M2.UNPACK_B R9, R11 ;  /* 0x0000000bff09723e */ /* 0x000fe200020004ff */
        /* <DEDUP_REMOVED lines=56> */
.L_x_14:
[----:B------:R-:W-:Y:S05]  /*15e0*/  EXIT ;  /* 0x000000000000794d */ /* 0x000fea0003800000 */
.L_x_18:
        /* <DEDUP_REMOVED lines=9> */
.L_x_38:


//--------------------- .text._ZN18transformer_engine43_GLOBAL__N__1208cb38_10_dropout_cu_88531ceb22dropout_kernel_fwd_fp8I13__nv_fp8_e5m26__halfEEvPKT_PKfPT0_PhPKmmjf --------------------------
	.section	.text._ZN18transformer_engine43_GLOBAL__N__1208cb38_10_dropout_cu_88531ceb22dropout_kernel_fwd_fp8I13__nv_fp8_e5m26__halfEEvPKT_PKfPT0_PhPKmmjf,"ax",@progbits
	.align	128
.text._ZN18transformer_engine43_GLOBAL__N__1208cb38_10_dropout_cu_88531ceb22dropout_kernel_fwd_fp8I13__nv_fp8_e5m26__halfEEvPKT_PKfPT0_PhPKmmjf:
        .type           _ZN18transformer_engine43_GLOBAL__N__1208cb38_10_dropout_cu_88531ceb22dropout_kernel_fwd_fp8I13__nv_fp8_e5m26__halfEEvPKT_PKfPT0_PhPKmmjf,@function
        .size           _ZN18transformer_engine43_GLOBAL__N__1208cb38_10_dropout_cu_88531ceb22dropout_kernel_fwd_fp8I13__nv_fp8_e5m26__halfEEvPKT_PKfPT0_PhPKmmjf,(.L_x_39 - _ZN18transformer_engine43_GLOBAL__N__1208cb38_10_dropout_cu_88531ceb22dropout_kernel_fwd_fp8I13__nv_fp8_e5m26__halfEEvPKT_PKfPT0_PhPKmmjf)
        .other          _ZN18transformer_engine43_GLOBAL__N__1208cb38_10_dropout_cu_88531ceb22dropout_kernel_fwd_fp8I13__nv_fp8_e5m26__halfEEvPKT_PKfPT0_PhPKmmjf,@"STO_CUDA_ENTRY STV_DEFAULT"
_ZN18transformer_engine43_GLOBAL__N__1208cb38_10_dropout_cu_88531ceb22dropout_kernel_fwd_fp8I13__nv_fp8_e5m26__halfEEvPKT_PKfPT0_PhPKmmjf:
        /* <DEDUP_REMOVED lines=59> */
.L_x_22:
        /* <DEDUP_REMOVED lines=88> */
.L_x_20:
        /* <DEDUP_REMOVED lines=9> */
.L_x_21:
        /* <DEDUP_REMOVED lines=62> */
[----:B------:R0:W-:Y:S01]  /*0da0*/  F2F.F16.F32 R23, R20 ;  /* 0x0000001400177304 */ /* 0x0001e20000200800 */
[----:B------:R-:W-:-:S02]  /*0db0*/  F2FP.F16.E5M2.UNPACK_B R15, R15 ;  /* 0x0000000fff0f723e */ /* 0x000fc400020004ff */
[----:B------:R-:W-:Y:S01]  /*0dc0*/  F2FP.F16.E5M2.UNPACK_B R22, R22 ;  /* 0x00000016ff16723e */ /* 0x000fe200020004ff */
[----:B------:R-:W-:Y:S01]  /*0dd0*/  FMUL R18, R18, UR4 ;  /* 0x0000000412127c20 */ /* 0x000fe20008400000 */
[----:B------:R-:W-:Y:S01]  /*0de0*/  F2FP.F16.E5M2.UNPACK_B R9, R9 ;  /* 0x00000009ff09723e */ /* 0x000fe200020004ff */
        /* <DEDUP_REMOVED lines=25> */
[----:B------:R-:W-:Y:S01]  /*0f80*/  F2FP.F16.E5M2.UNPACK_B R18, R18 ;  /* 0x00000012ff12723e */ /* 0x000fe200020004ff */
        /* <DEDUP_REMOVED lines=21> */
[----:B------:R-:W-:Y:S02]  /*10e0*/  F2FP.F16.E5M2.UNPACK_B R16, R21 ;  /* 0x00000015ff10723e */ /* 0x000fe400020004ff */
[----:B------:R-:W-:Y:S01]  /*10f0*/  LOP3.LUT R10, R10, 0xff, RZ, 0xc0, !PT ;  /* 0x000000ff0a0a7812 */ /* 0x000fe200078ec0ff */
[----:B------:R-:W1:Y:S01]  /*1100*/  F2F.F16.F32 R18, R18 ;  /* 0x0000001200127304 */ /* 0x000e620000200800 */
[----:B------:R-:W-:Y:S01]  /*1110*/  F2FP.F16.E5M2.UNPACK_B R21, R20 ;  /* 0x00000014ff15723e */ /* 0x000fe200020004ff */
[----:B------:R-:W-:Y:S01]  /*1120*/  HADD2.F32 R16, -RZ, R16.H0_H0 ;  /* 0x20000010ff107230 */ /* 0x000fe20000004100 */
[----:B0-----:R-:W-:-:S02]  /*1130*/  F2FP.F16.E5M2.UNPACK_B R22, R19 ;  /* 0x00000013ff16723e */ /* 0x001fc400020004ff */
[----:B------:R-:W-:Y:S01]  /*1140*/  F2FP.F16.E5M2.UNPACK_B R10, R10 ;  /* 0x0000000aff0a723e */ /* 0x000fe200020004ff */
        /* <DEDUP_REMOVED lines=11> */
[----:B------:R-:W0:Y:S01]  /*1200*/  F2F.F16.F32 R27, R27 ;  /* 0x0000001b001b7304 */ /* 0x000e220000200800 */
        /* <DEDUP_REMOVED lines=61> */
.L_x_19:
[----:B------:R-:W-:Y:S05]  /*15e0*/  EXIT ;  /* 0x000000000000794d */ /* 0x000fea0003800000 */
.L_x_23:
        /* <DEDUP_REMOVED lines=9> */
.L_x_39:


//--------------------- .text._ZN18transformer_engine43_GLOBAL__N__1208cb38_10_dropout_cu_88531ceb22dropout_kernel_fwd_f16I13__nv_bfloat16EEvPKT_PS3_PhPKmmjf --------------------------
	.section	.text._ZN18transformer_engine43_GLOBAL__N__1208cb38_10_dropout_cu_88531ceb22dropout_kernel_fwd_f16I13__nv_bfloat16EEvPKT_PS3_PhPKmmjf,"ax",@progbits
	.align	128
.text._ZN18transformer_engine43_GLOBAL__N__1208cb38_10_dropout_cu_88531ceb22dropout_kernel_fwd_f16I13__nv_bfloat16EEvPKT_PS3_PhPKmmjf:
        .type           _ZN18transformer_engine43_GLOBAL__N__1208cb38_10_dropout_cu_88531ceb22dropout_kernel_fwd_f16I13__nv_bfloat16EEvPKT_PS3_PhPKmmjf,@function
        .size           _ZN18transformer_engine43_GLOBAL__N__1208cb38_10_dropout_cu_88531ceb22dropout_kernel_fwd_f16I13__nv_bfloat16EEvPKT_PS3_PhPKmmjf,(.L_x_40 - _ZN18transformer_engine43_GLOBAL__N__1208cb38_10_dropout_cu_88531ceb22dropout_kernel_fwd_f16I13__nv_bfloat16EEvPKT_PS3_PhPKmmjf)
        .other          _ZN18transformer_engine43_GLOBAL__N__1208cb38_10_dropout_cu_88531ceb22dropout_kernel_fwd_f16I13__nv_bfloat16EEvPKT_PS3_PhPKmmjf,@"STO_CUDA_ENTRY STV_DEFAULT"
_ZN18transformer_engine43_GLOBAL__N__1208cb38_10_dropout_cu_88531ceb22dropout_kernel_fwd_f16I13__nv_bfloat16EEvPKT_PS3_PhPKmmjf:
        /* <DEDUP_REMOVED lines=12> */
[----:B------:R-:W1:Y:S01]  /*00c0*/  LDCU UR6, c[0x0][0x3a8] ;  /* 0x00007500ff0677ac */ /* 0x000e620008000800 */
[----:B------:R-:W2:Y:S01]  /*00d0*/  LDCU UR33, c[0x0][0x370] ;  /* 0x00006e00ff2177ac */ /* 0x000ea20008000800 */
[----:B------:R-:W3:Y:S01]  /*00e0*/  LDCU.64 UR36, c[0x0][0x390] ;  /* 0x00007200ff2477ac */ /* 0x000ee20008000a00 */
[----:B------:R-:W4:Y:S01]  /*00f0*/  LDCU.128 UR12, c[0x0][0x380] ;  /* 0x00007000ff0c77ac */ /* 0x000f220008000c00 */
[----:B------:R-:W0:Y:S02]  /*0100*/  LDCU.128 UR8, c[0x0][0x3a0] ;  /* 0x00007400ff0877ac */ /* 0x000e240008000c00 */
[----:B0-----:R-:W5:Y:S04]  /*0110*/  LDG.E.64.CONSTANT R6, desc[UR34][R2.64] ;  /* 0x0000002202067981 */ /* 0x001f68000c1e9b00 */
[----:B------:R-:W2:Y:S01]  /*0120*/  LDG.E.64.CONSTANT R4, desc[UR34][R2.64+0x8] ;  /* 0x0000082202047981 */ /* 0x000ea2000c1e9b00 */
[----:B------:R-:W-:Y:S01]  /*0130*/  BSSY.RECONVERGENT B0, `(.L_x_24) ;  /* 0x0000113000007945 */ /* 0x000fe20003800200 */
[----:B------:R-:W-:Y:S01]  /*0140*/  IMAD.U32 R16, RZ, RZ, UR4 ;  /* 0x00000004ff107e24 */ /* 0x000fe2000f8e00ff */
[----:B-1----:R-:W-:Y:S01]  /*0150*/  ULOP3.LUT UR6, UR6, 0x7f7f7f7f, URZ, 0xc0, !UPT ;  /* 0x7f7f7f7f06067892 */ /* 0x002fe2000f8ec0ff */
[----:B------:R-:W-:-:S02]  /*0160*/  IMAD.MOV.U32 R16, RZ, RZ, R9 ;  /* 0x000000ffff107224 */ /* 0x000fc400078e0009 */
[----:B------:R-:W-:Y:S01]  /*0170*/  IMAD.U32 R17, RZ, RZ, UR5 ;  /* 0x00000005ff117e24 */ /* 0x000fe2000f8e00ff */
[----:B-----5:R-:W-:Y:S02]  /*0180*/  R2UR UR16, R6 ;  /* 0x00000000061072ca */ /* 0x020fe400000e0000 */
[----:B------:R-:W-:Y:S02]  /*0190*/  R2UR UR17, R7 ;  /* 0x00000000071172ca */ /* 0x000fe400000e0000 */
[C-C-:B--2---:R-:W-:Y:S02]  /*01a0*/  SHF.R.U64 R6, R4.reuse, 0x2, R5.reuse ;  /* 0x0000000204067819 */ /* 0x144fe40000001205 */
[----:B------:R-:W-:Y:S02]  /*01b0*/  SHF.R.U32.HI R2, RZ, 0x2, R5 ;  /* 0x00000002ff027819 */ /* 0x000fe40000011605 */
[----:B------:R-:W-:Y:S01]  /*01c0*/  LOP3.LUT R3, R4, 0x3, RZ, 0xc0, !PT ;  /* 0x0000000304037812 */ /* 0x000fe200078ec0ff */
[----:B------:R-:W-:-:S02]  /*01d0*/  VIADD R0, R6, 0x1 ;  /* 0x0000000106007836 */ /* 0x000fc40000000000 */
[----:B------:R-:W-:Y:S02]  /*01e0*/  VIADD R8, R2, 0x1 ;  /* 0x0000000102087836 */ /* 0x000fe40000000000 */
[----:B------:R-:W-:Y:S01]  /*01f0*/  IMAD.WIDE.U32 R6, R6, -0x2daee0ad, RZ ;  /* 0xd2511f5306067825 */ /* 0x000fe200078e00ff */
[C---:B------:R-:W-:Y:S01]  /*0200*/  ISETP.NE.AND P0, PT, R0.reuse, RZ, PT ;  /* 0x000000ff0000720c */ /* 0x040fe20003f05270 */
[----:B------:R-:W-:Y:S02]  /*0210*/  UIADD3 UR7, UPT, UPT, UR16, -0x61c88647, URZ ;  /* 0x9e3779b910077890 */ /* 0x000fe4000fffe0ff */
[----:B------:R-:W-:Y:S01]  /*0220*/  IMAD.HI.U32 R5, R0, -0x2daee0ad, RZ ;  /* 0xd2511f5300057827 */ /* 0x000fe200078e00ff */
[----:B------:R-:W-:Y:S02]  /*0230*/  UIADD3 UR18, UPT, UPT, UR17, -0x4498517b, URZ ;  /* 0xbb67ae8511127890 */ /* 0x000fe4000fffe0ff */
[----:B------:R-:W-:Y:S01]  /*0240*/  UIADD3 UR19, UPT, UPT, UR16, 0x3c6ef372, URZ ;  /* 0x3c6ef37210137890 */ /* 0x000fe2000fffe0ff */
[----:B------:R-:W-:Y:S01]  /*0250*/  VIADD R4, R6, 0xd2511f53 ;  /* 0xd2511f5306047836 */ /* 0x000fe20000000000 */
[----:B------:R-:W-:-:S02]  /*0260*/  UIADD3 UR20, UPT, UPT, UR17, 0x76cf5d0a, URZ ;  /* 0x76cf5d0a11147890 */ /* 0x000fc4000fffe0ff */
[----:B------:R-:W-:Y:S02]  /*0270*/  UIADD3 UR21, UPT, UPT, UR16, -0x255992d5, URZ ;  /* 0xdaa66d2b10157890 */ /* 0x000fe4000fffe0ff */
[----:B------:R-:W-:Y:S01]  /*0280*/  UIADD3 UR22, UPT, UPT, UR17, 0x32370b8f, URZ ;  /* 0x32370b8f11167890 */ /* 0x000fe2000fffe0ff */
[----:B------:R-:W-:Y:S01]  /*0290*/  @P0 IMAD.MOV R8, RZ, RZ, R2 ;  /* 0x000000ffff080224 */ /* 0x000fe200078e0202 */
[----:B------:R-:W-:Y:S02]  /*02a0*/  UIADD3 UR23, UPT, UPT, UR16, 0x78dde6e4, URZ ;  /* 0x78dde6e410177890 */ /* 0x000fe4000fffe0ff */
[----:B------:R-:W-:Y:S02]  /*02b0*/  UIADD3 UR24, UPT, UPT, UR17, -0x126145ec, URZ ;  /* 0xed9eba1411187890 */ /* 0x000fe4000fffe0ff */
[----:B------:R-:W-:Y:S01]  /*02c0*/  LOP3.LUT R0, R8, UR16, RZ, 0x3c, !PT ;  /* 0x0000001008007c12 */ /* 0x000fe2000f8e3cff */
[----:B------:R-:W-:Y:S02]  /*02d0*/  UIADD3 UR25, UPT, UPT, UR16, 0x1715609d, URZ ;  /* 0x1715609d10197890 */ /* 0x000fe4000fffe0ff */
[----:B------:R-:W-:-:S02]  /*02e0*/  UIADD3 UR26, UPT, UPT, UR17, -0x56f99767, URZ ;  /* 0xa9066899111a7890 */ /* 0x000fc4000fffe0ff */
[----:B------:R-:W-:Y:S02]  /*02f0*/  UIADD3 UR27, UPT, UPT, UR16, -0x4ab325aa, URZ ;  /* 0xb54cda56101b7890 */ /* 0x000fe4000fffe0ff */
[----:B------:R-:W-:Y:S02]  /*0300*/  UIADD3 UR4, UPT, UPT, UR17, 0x646e171e, URZ ;  /* 0x646e171e11047890 */ /* 0x000fe4000fffe0ff */
[----:B------:R-:W-:Y:S02]  /*0310*/  UIADD3 UR5, UPT, UPT, UR16, 0x5384540f, URZ ;  /* 0x5384540f10057890 */ /* 0x000fe4000fffe0ff */
[----:B------:R-:W-:Y:S02]  /*0320*/  UIADD3 UR28, UPT, UPT, UR17, 0x1fd5c5a3, URZ ;  /* 0x1fd5c5a3111c7890 */ /* 0x000fe4000fffe0ff */
[----:B------:R-:W-:Y:S02]  /*0330*/  UIADD3 UR29, UPT, UPT, UR16, -0xe443238, URZ ;  /* 0xf1bbcdc8101d7890 */ /* 0x000fe4000fffe0ff */
[----:B------:R-:W-:-:S02]  /*0340*/  UIADD3 UR30, UPT, UPT, UR17, -0x24c28bd8, URZ ;  /* 0xdb3d7428111e7890 */ /* 0x000fc4000fffe0ff */
[----:B------:R-:W-:Y:S02]  /*0350*/  UIADD3 UR31, UPT, UPT, UR16, -0x700cb87f, URZ ;  /* 0x8ff34781101f7890 */ /* 0x000fe4000fffe0ff */
[----:B---34-:R-:W-:-:S12]  /*0360*/  UIADD3 UR32, UPT, UPT, UR17, -0x695add53, URZ ;  /* 0x96a522ad11207890 */ /* 0x018fd8000fffe0ff */
.L_x_27:
        /* <DEDUP_REMOVED lines=74> */
[----:B------:R-:W-:-:S03]  /*0810*/  LOP3.LUT R26, R22, UR30, R15, 0x96, !PT ;  /* 0x0000001e161a7c12 */ /* 0x000fc6000f8e960f */
[----:B------:R-:W-:Y:S01]  /*0820*/  IMAD.MOV.U32 R20, RZ, RZ, R12 ;  /* 0x000000ffff147224 */ /* 0x000fe200078e000c */
[----:B------:R-:W-:Y:S01]  /*0830*/  LOP3.LUT R21, R14, UR32, R11, 0x96, !PT ;  /* 0x000000200e157c12 */ /* 0x000fe2000f8e960b */
[----:B------:R-:W-:Y:S06]  /*0840*/  @P0 BRA `(.L_x_25) ;  /* 0x0000000000280947 */ /* 0x000fec0003800000 */
[----:B------:R-:W-:Y:S01]  /*0850*/  ISETP.NE.AND P0, PT, R3, RZ, PT ;  /* 0x000000ff0300720c */ /* 0x000fe20003f05270 */
[----:B------:R-:W-:-:S04]  /*0860*/  IMAD.WIDE.U32 R26, R26, -0x326172a9, RZ ;  /* 0xcd9e8d571a1a7825 */ /* 0x000fc800078e00ff */
[----:B------:R-:W-:Y:S01]  /*0870*/  IMAD.MOV.U32 R20, RZ, RZ, R10 ;  /* 0x000000ffff147224 */ /* 0x000fe200078e000a */
[----:B------:R-:W-:-:S07]  /*0880*/  LOP3.LUT R24, R8, UR31, R27, 0x96, !PT ;  /* 0x0000001f08187c12 */ /* 0x000fce000f8e961b */
[----:B------:R-:W-:Y:S05]  /*0890*/  @!P0 BRA `(.L_x_26) ;  /* 0x0000000000388947 */ /* 0x000fea0003800000 */
[----:B------:R-:W-:Y:S02]  /*08a0*/  IMAD.MOV.U32 R24, RZ, RZ, R26 ;  /* 0x000000ffff187224 */ /* 0x000fe400078e001a */
[----:B------:R-:W-:Y:S02]  /*08b0*/  IMAD.MOV.U32 R26, RZ, RZ, R21 ;  /* 0x000000ffff1a7224 */ /* 0x000fe400078e0015 */
[----:B------:R-:W-:Y:S02]  /*08c0*/  IMAD.MOV.U32 R20, RZ, RZ, R13 ;  /* 0x000000ffff147224 */ /* 0x000fe400078e000d */
[----:B------:R-:W-:Y:S01]  /*08d0*/  IMAD.MOV.U32 R21, RZ, RZ, R10 ;  /* 0x000000ffff157224 */ /* 0x000fe200078e000a */
[----:B------:R-:W-:Y:S06]  /*08e0*/  BRA `(.L_x_26) ;  /* 0x0000000000247947 */ /* 0x000fec0003800000 */
.L_x_25:
        /* <DEDUP_REMOVED lines=9> */
.L_x_26:
[C---:B------:R-:W-:Y:S01]  /*0980*/  IMAD.SHL.U32 R19, R16.reuse, 0x20, RZ ;  /* 0x0000002010137824 */ /* 0x040fe200078e00ff */
[----:B------:R-:W-:-:S04]  /*0990*/  SHF.L.U64.HI R18, R16, 0x5, R17 ;  /* 0x0000000510127819 */ /* 0x000fc80000010211 */
[----:B------:R-:W-:-:S04]  /*09a0*/  IADD3 R22, P0, PT, R19, UR12, RZ ;  /* 0x0000000c13167c10 */ /* 0x000fc8000ff1e0ff */
[----:B------:R-:W-:-:S05]  /*09b0*/  IADD3.X R23, PT, PT, R18, UR13, RZ, P0, !PT ;  /* 0x0000000d12177c10 */ /* 0x000fca00087fe4ff */
[----:B------:R-:W2:Y:S04]  /*09c0*/  LDG.E.128.CONSTANT R8, desc[UR34][R22.64] ;  /* 0x0000002216087981 */ /* 0x000ea8000c1e9d00 */
[----:B------:R0:W3:Y:S01]  /*09d0*/  LDG.E.128.CONSTANT R12, desc[UR34][R22.64+0x10] ;  /* 0x00001022160c7981 */ /* 0x0000e2000c1e9d00 */
[----:B------:R-:W-:Y:S02]  /*09e0*/  LOP3.LUT R27, R26, 0x80808080, RZ, 0xfc, !PT ;  /* 0x808080801a1b7812 */ /* 0x000fe400078efcff */
[----:B------:R-:W-:-:S03]  /*09f0*/  LOP3.LUT R25, R24, 0x80808080, RZ, 0xfc, !PT ;  /* 0x8080808018197812 */ /* 0x000fc600078efcff */
[----:B------:R-:W-:Y:S02]  /*0a00*/  VIADD R27, R27, -UR6 ;  /* 0x800000061b1b7c36 */ /* 0x000fe40008000000 */
[----:B------:R-:W-:-:S03]  /*0a10*/  VIADD R25, R25, -UR6 ;  /* 0x8000000619197c36 */ /* 0x000fc60008000000 */
[----:B------:R-:W-:Y:S02]  /*0a20*/  LOP3.LUT R27, R26, UR10, R27, 0x4d, !PT ;  /* 0x0000000a1a1b7c12 */ /* 0x000fe4000f8e4d1b */
[----:B------:R-:W-:Y:S02]  /*0a30*/  LOP3.LUT R25, R24, UR10, R25, 0x4d, !PT ;  /* 0x0000000a18197c12 */ /* 0x000fe4000f8e4d19 */
[----:B------:R-:W-:Y:S02]  /*0a40*/  LOP3.LUT R24, R21, 0x80808080, RZ, 0xfc, !PT ;  /* 0x8080808015187812 */ /* 0x000fe400078efcff */
[----:B------:R-:W-:Y:S02]  /*0a50*/  LOP3.LUT R26, R20, 0x80808080, RZ, 0xfc, !PT ;  /* 0x80808080141a7812 */ /* 0x000fe400078efcff */
[----:B------:R-:W-:Y:S01]  /*0a60*/  SHF.R.U32.HI R27, RZ, 0x2, R27 ;  /* 0x00000002ff1b7819 */ /* 0x000fe2000001161b */
[----:B------:R-:W-:Y:S01]  /*0a70*/  VIADD R24, R24, -UR6 ;  /* 0x8000000618187c36 */ /* 0x000fe20008000000 */
[----:B------:R-:W-:Y:S01]  /*0a80*/  SHF.R.U32.HI R25, RZ, 0x4, R25 ;  /* 0x00000004ff197819 */ /* 0x000fe20000011619 */
[----:B0-----:R-:W-:Y:S01]  /*0a90*/  VIADD R23, R26, -UR6 ;  /* 0x800000061a177c36 */ /* 0x001fe20008000000 */
[----:B------:R-:W-:-:S02]  /*0aa0*/  LOP3.LUT R22, R27, 0x20202020, RZ, 0xc0, !PT ;  /* 0x202020201b167812 */ /* 0x000fc400078ec0ff */
[----:B------:R-:W-:Y:S02]  /*0ab0*/  LOP3.LUT R21, R21, UR10, R24, 0x4d, !PT ;  /* 0x0000000a15157c12 */ /* 0x000fe4000f8e4d18 */
[----:B------:R-:W-:Y:S02]  /*0ac0*/  LOP3.LUT R22, R22, 0x8080808, R25, 0xf8, !PT ;  /* 0x0808080816167812 */ /* 0x000fe400078ef819 */
[----:B------:R-:W-:Y:S02]  /*0ad0*/  LOP3.LUT R23, R20, UR10, R23, 0x4d, !PT ;  /* 0x0000000a14177c12 */ /* 0x000fe4000f8e4d17 */
[----:B------:R-:W-:Y:S02]  /*0ae0*/  LOP3.LUT R21, R22, 0x80808080, R21, 0xf8, !PT ;  /* 0x8080808016157812 */ /* 0x000fe400078ef815 */
[----:B------:R-:W-:-:S04]  /*0af0*/  LOP3.LUT R20, R23, 0x80808080, RZ, 0xc0, !PT ;  /* 0x8080808017147812 */ /* 0x000fc800078ec0ff */
[----:B------:R-:W-:-:S04]  /*0b00*/  LEA.HI R20, R21, R20, RZ, 0x1e ;  /* 0x0000001415147211 */ /* 0x000fc800078ff0ff */
[----:B------:R-:W-:-:S04]  /*0b10*/  LEA.HI R22, R20, R20, RZ, 0xf ;  /* 0x0000001414167211 */ /* 0x000fc800078f78ff */
[----:B------:R-:W-:Y:S01]  /*0b20*/  R2P PR, R22, 0x7e ;  /* 0x0000007e16007804 */ /* 0x000fe20000000000 */
[C---:B--2---:R-:W-:Y:S01]  /*0b30*/  IMAD.U32 R25, R9.reuse, 0x10000, RZ ;  /* 0x0001000009197824 */ /* 0x044fe200078e00ff */
[----:B------:R-:W-:Y:S01]  /*0b40*/  PRMT R23, R9, 0x7632, R23 ;  /* 0x0000763209177816 */ /* 0x000fe20000000017 */
[----:B------:R-:W-:Y:S01]  /*0b50*/  IMAD.U32 R27, R10, 0x10000, RZ ;  /* 0x000100000a1b7824 */ /* 0x000fe200078e00ff */
[C---:B------:R-:W-:Y:S01]  /*0b60*/  PRMT R20, R8.reuse, 0x7632, R20 ;  /* 0x0000763208147816 */ /* 0x040fe20000000014 */
[----:B------:R-:W-:Y:S01]  /*0b70*/  IMAD.U32 R8, R8, 0x10000, RZ ;  /* 0x0001000008087824 */ /* 0x000fe200078e00ff */
[----:B------:R-:W-:Y:S01]  /*0b80*/  FSEL R25, R25, RZ, !P2 ;  /* 0x000000ff19197208 */ /* 0x000fe20005000000 */
[----:B------:R-:W-:Y:S01]  /*0b90*/  IMAD.U32 R26, R23, 0x10000, RZ ;  /* 0x00010000171a7824 */ /* 0x000fe200078e00ff */
[----:B------:R-:W-:Y:S01]  /*0ba0*/  LOP3.LUT R9, RZ, R22, RZ, 0x33, !PT ;  /* 0x00000016ff097212 */ /* 0x000fe200078e33ff */
[----:B------:R-:W-:Y:S01]  /*0bb0*/  IMAD.U32 R20, R20, 0x10000, RZ ;  /* 0x0001000014147824 */ /* 0x000fe200078e00ff */
[----:B------:R-:W-:Y:S01]  /*0bc0*/  FSEL R27, R27, RZ, !P4 ;  /* 0x000000ff1b1b7208 */ /* 0x000fe20006000000 */
[----:B------:R-:W-:Y:S01]  /*0bd0*/  FMUL R23, R25, UR11 ;  /* 0x0000000b19177c20 */ /* 0x000fe20008400000 */
[----:B------:R-:W-:-:S02]  /*0be0*/  FSEL R26, R26, RZ, !P3 ;  /* 0x000000ff1a1a7208 */ /* 0x000fc40005800000 */
[----:B------:R-:W-:Y:S01]  /*0bf0*/  PRMT R25, R10, 0x7632, R25 ;  /* 0x000076320a197816 */ /* 0x000fe20000000019 */
[----:B------:R-:W-:Y:S01]  /*0c00*/  FMUL R27, R27, UR11 ;  /* 0x0000000b1b1b7c20 */ /* 0x000fe20008400000 */
[----:B------:R-:W-:Y:S01]  /*0c10*/  FSEL R21, R20, RZ, !P1 ;  /* 0x000000ff14157208 */ /* 0x000fe20004800000 */
[----:B------:R-:W-:Y:S01]  /*0c20*/  FMUL R10, R26, UR11 ;  /* 0x0000000b1a0a7c20 */ /* 0x000fe20008400000 */
[----:B------:R-:W-:Y:S01]  /*0c30*/  LEA R20, P0, R16, UR36, 0x1 ;  /* 0x0000002410147c11 */ /* 0x000fe2000f8008ff */
[----:B------:R-:W-:Y:S01]  /*0c40*/  IMAD.U32 R26, R25, 0x10000, RZ ;  /* 0x00010000191a7824 */ /* 0x000fe200078e00ff */
[----:B------:R-:W-:Y:S01]  /*0c50*/  LOP3.LUT R25, R22, 0x1, RZ, 0xc0, !PT ;  /* 0x0000000116197812 */ /* 0x000fe200078ec0ff */
[----:B------:R-:W-:Y:S01]  /*0c60*/  FMUL R24, R21, UR11 ;  /* 0x0000000b15187c20 */ /* 0x000fe20008400000 */
[----:B------:R-:W-:Y:S01]  /*0c70*/  LEA.HI.X R21, R16, UR37, R17, 0x1, P0 ;  /* 0x0000002510157c11 */ /* 0x000fe200080f0c11 */
[----:B------:R-:W0:Y:S01]  /*0c80*/  F2F.BF16.F32 R10, R10 ;  /* 0x0000000a000a7304 */ /* 0x000e220000202000 */
[----:B------:R-:W-:Y:S01]  /*0c90*/  ISETP.NE.U32.AND P0, PT, R25, 0x1, PT ;  /* 0x000000011900780c */ /* 0x000fe20003f05070 */
[----:B------:R-:W-:Y:S01]  /*0ca0*/  IMAD.U32 R25, R11, 0x10000, RZ ;  /* 0x000100000b197824 */ /* 0x000fe200078e00ff */
[----:B------:R-:W-:Y:S01]  /*0cb0*/  FSEL R26, R26, RZ, !P5 ;  /* 0x000000ff1a1a7208 */ /* 0x000fe20006800000 */
[----:B------:R1:W-:Y:S01]  /*0cc0*/  STG.E.U16 desc[UR34][R20.64], R9 ;  /* 0x0000000914007986 */ /* 0x0003e2000c101522 */
[----:B------:R-:W-:-:S02]  /*0cd0*/  FSEL R8, R8, RZ, P0 ;  /* 0x000000ff08087208 */ /* 0x000fc40000000000 */
[----:B------:R-:W-:Y:S01]  /*0ce0*/  FSEL R25, R25, RZ, !P6 ;  /* 0x000000ff19197208 */ /* 0x000fe20007000000 */
[----:B------:R-:W2:Y:S01]  /*0cf0*/  F2F.BF16.F32 R24, R24 ;  /* 0x0000001800187304 */ /* 0x000ea20000202000 */
[----:B------:R-:W-:-:S03]  /*0d00*/  LOP3.LUT P0, RZ, R22, 0x80, RZ, 0xc0, !PT ;  /* 0x0000008016ff7812 */ /* 0x000fc6000780c0ff */
[----:B------:R-:W-:Y:S01]  /*0d10*/  FMUL R29, R25, UR11 ;  /* 0x0000000b191d7c20 */ /* 0x000fe20008400000 */
[----:B0-----:R-:W-:Y:S01]  /*0d20*/  IMAD.U32 R10, R10, 0x10000, RZ ;  /* 0x000100000a0a7824 */ /* 0x001fe200078e00ff */
[----:B-1----:R-:W-:Y:S01]  /*0d30*/  PRMT R21, R11, 0x7632, R21 ;  /* 0x000076320b157816 */ /* 0x002fe20000000015 */
[----:B------:R-:W-:Y:S01]  /*0d40*/  FMUL R11, R8, UR11 ;  /* 0x0000000b080b7c20 */ /* 0x000fe20008400000 */
[----:B------:R-:W0:Y:S01]  /*0d50*/  F2F.BF16.F32 R23, R23 ;  /* 0x0000001700177304 */ /* 0x000e220000202000 */
[C---:B---3--:R-:W-:Y:S01]  /*0d60*/  PRMT R8, R12.reuse, 0x7632, R8 ;  /* 0x000076320c087816 */ /* 0x048fe20000000008 */
[----:B------:R-:W-:Y:S02]  /*0d70*/  IMAD.U32 R12, R12, 0x10000, RZ ;  /* 0x000100000c0c7824 */ /* 0x000fe400078e00ff */
[----:B------:R-:W-:Y:S01]  /*0d80*/  FMUL R20, R26, UR11 ;  /* 0x0000000b1a147c20 */ /* 0x000fe20008400000 */
[----:B------:R-:W-:Y:S02]  /*0d90*/  IMAD.U32 R21, R21, 0x10000, RZ ;  /* 0x0001000015157824 */ /* 0x000fe400078e00ff */
[----:B--2---:R-:W-:Y:S01]  /*0da0*/  IMAD.WIDE.U32 R24, R24, 0x10000, RZ ;  /* 0x0001000018187825 */ /* 0x004fe200078e00ff */
[----:B------:R-:W1:Y:S02]  /*0db0*/  F2F.BF16.F32 R11, R11 ;  /* 0x0000000b000b7304 */ /* 0x000e640000202000 */
[----:B------:R-:W-:-:S02]  /*0dc0*/  FSEL R21, R21, RZ, !P0 ;  /* 0x000000ff15157208 */ /* 0x000fc40004000000 */
[----:B------:R-:W-:-:S03]  /*0dd0*/  R2P PR, R22.B1, 0x7f ;  /* 0x0000007f16007804 */ /* 0x000fc60000001000 */
[----:B------:R-:W-:Y:S01]  /*0de0*/  FMUL R21, R21, UR11 ;  /* 0x0000000b15157c20 */ /* 0x000fe20008400000 */
[----:B0-----:R-:W-:Y:S01]  /*0df0*/  LOP3.LUT R10, R10, R25, R23, 0xfe, !PT ;  /* 0x000000190a0a7212 */ /* 0x001fe200078efe17 */
[----:B------:R-:W-:Y:S01]  /*0e00*/  IMAD.U32 R23, R8, 0x10000, RZ ;  /* 0x0001000008177824 */ /* 0x000fe200078e00ff */
[----:B------:R-:W-:Y:S01]  /*0e10*/  FSEL R26, R12, RZ, !P0 ;  /* 0x000000ff0c1a7208 */ /* 0x000fe20004000000 */
[----:B------:R-:W-:Y:S03]  /*0e20*/  F2F.BF16.F32 R20, R20 ;  /* 0x0000001400147304 */ /* 0x000fe60000202000 */
[----:B------:R-:W-:Y:S01]  /*0e30*/  FSEL R23, R23, RZ, !P1 ;  /* 0x000000ff17177208 */ /* 0x000fe20004800000 */
[----:B------:R-:W-:Y:S01]  /*0e40*/  FMUL R8, R26, UR11 ;  /* 0x0000000b1a087c20 */ /* 0x000fe20008400000 */
[----:B-1----:R-:W-:Y:S01]  /*0e50*/  LOP3.LUT R11, R24, R11, RZ, 0xfc, !PT ;  /* 0x0000000b180b7212 */ /* 0x002fe200078efcff */
[C---:B------:R-:W-:Y:S01]  /*0e60*/  IMAD.U32 R24, R13.reuse, 0x10000, RZ ;  /* 0x000100000d187824 */ /* 0x040fe200078e00ff */
[----:B------:R-:W-:Y:S01]  /*0e70*/  PRMT R13, R13, 0x7632, R13 ;  /* 0x000076320d0d7816 */ /* 0x000fe2000000000d */
[----:B------:R0:W1:Y:S01]  /*0e80*/  F2F.BF16.F32 R12, R21 ;  /* 0x00000015000c7304 */ /* 0x0000620000202000 */
[----:B------:R-:W-:-:S02]  /*0e90*/  FMUL R23, R23, UR11 ;  /* 0x0000000b17177c20 */ /* 0x000fc40008400000 */
[----:B------:R-:W-:Y:S01]  /*0ea0*/  FSEL R25, R24, RZ, !P2 ;  /* 0x000000ff18197208 */ /* 0x000fe20005000000 */
[----:B------:R-:W-:-:S04]  /*0eb0*/  IMAD.U32 R13, R13, 0x10000, RZ ;  /* 0x000100000d0d7824 */ /* 0x000fc800078e00ff */
[----:B------:R-:W2:Y:S01]  /*0ec0*/  F2F.BF16.F32 R29, R29 ;  /* 0x0000001d001d7304 */ /* 0x000ea20000202000 */
[----:B0-----:R-:W-:Y:S01]  /*0ed0*/  FMUL R21, R25, UR11 ;  /* 0x0000000b19157c20 */ /* 0x001fe20008400000 */
[----:B------:R-:W-:Y:S01]  /*0ee0*/  PRMT R25, R22, 0x9910, RZ ;  /* 0x0000991016197816 */ /* 0x000fe200000000ff */
[C---:B------:R-:W-:Y:S01]  /*0ef0*/  IMAD.U32 R22, R14.reuse, 0x10000, RZ ;  /* 0x000100000e167824 */ /* 0x040fe200078e00ff */
[----:B------:R-:W-:Y:S02]  /*0f00*/  PRMT R14, R14, 0x7632, R14 ;  /* 0x000076320e0e7816 */ /* 0x000fe4000000000e */
[----:B------:R-:W-:Y:S02]  /*0f10*/  ISETP.GE.AND P0, PT, R25, RZ, PT ;  /* 0x000000ff1900720c */ /* 0x000fe40003f06270 */
[----:B------:R-:W-:Y:S01]  /*0f20*/  PRMT R25, R15, 0x7632, R25 ;  /* 0x000076320f197816 */ /* 0x000fe20000000019 */
[----:B------:R-:W-:Y:S01]  /*0f30*/  IMAD.U32 R14, R14, 0x10000, RZ ;  /* 0x000100000e0e7824 */ /* 0x000fe200078e00ff */
[----:B------:R-:W-:Y:S01]  /*0f40*/  FSEL R13, R13, RZ, !P3 ;  /* 0x000000ff0d0d7208 */ /* 0x000fe20005800000 */
[----:B------:R-:W-:Y:S01]  /*0f50*/  IMAD.U32 R15, R15, 0x10000, RZ ;  /* 0x000100000f0f7824 */ /* 0x000fe200078e00ff */
[----:B------:R-:W-:Y:S01]  /*0f60*/  FSEL R22, R22, RZ, !P4 ;  /* 0x000000ff16167208 */ /* 0x000fe20006000000 */
[----:B------:R-:W-:Y:S01]  /*0f70*/  IMAD.U32 R25, R25, 0x10000, RZ ;  /* 0x0001000019197824 */ /* 0x000fe200078e00ff */
[----:B------:R-:W-:Y:S01]  /*0f80*/  FSEL R14, R14, RZ, !P5 ;  /* 0x000000ff0e0e7208 */ /* 0x000fe20006800000 */
[----:B------:R-:W-:Y:S01]  /*0f90*/  FMUL R13, R13, UR11 ;  /* 0x0000000b0d0d7c20 */ /* 0x000fe20008400000 */
[----:B------:R-:W-:Y:S01]  /*0fa0*/  FSEL R15, R15, RZ, !P6 ;  /* 0x000000ff0f0f7208 */ /* 0x000fe20007000000 */
[----:B------:R-:W-:Y:S01]  /*0fb0*/  F2F.BF16.F32 R24, R23 ;  /* 0x0000001700187304 */ /* 0x000fe20000202000 */
[----:B------:R-:W-:Y:S01]  /*0fc0*/  FSEL R25, R25, RZ, P0 ;  /* 0x000000ff19197208 */ /* 0x000fe20000000000 */
[----:B------:R-:W-:Y:S01]  /*0fd0*/  FMUL R14, R14, UR11 ;  /* 0x0000000b0e0e7c20 */ /* 0x000fe20008400000 */
[----:B------:R-:W-:-:S03]  /*0fe0*/  FMUL R22, R22, UR11 ;  /* 0x0000000b16167c20 */ /* 0x000fc60008400000 */
[----:B------:R-:W-:Y:S01]  /*0ff0*/  FMUL R26, R25, UR11 ;  /* 0x0000000b191a7c20 */ /* 0x000fe20008400000 */
[----:B------:R-:W-:Y:S01]  /*1000*/  FMUL R25, R15, UR11 ;  /* 0x0000000b0f197c20 */ /* 0x000fe20008400000 */
[----:B------:R-:W-:Y:S01]  /*1010*/  F2F.BF16.F32 R9, R27 ;  /* 0x0000001b00097304 */ /* 0x000fe20000202000 */
[----:B-1----:R-:W-:-:S07]  /*1020*/  IMAD.U32 R15, R12, 0x10000, RZ ;  /* 0x000100000c0f7824 */ /* 0x002fce00078e00ff */
[----:B------:R0:W1:Y:S08]  /*1030*/  F2F.BF16.F32 R23, R13 ;  /* 0x0000000d00177304 */ /* 0x0000700000202000 */
[----:B------:R3:W4:Y:S01]  /*1040*/  F2F.BF16.F32 R27, R14 ;  /* 0x0000000e001b7304 */ /* 0x0007220000202000 */
[----:B0-----:R-:W-:-:S05]  /*1050*/  IMAD.WIDE.U32 R12, R20, 0x10000, RZ ;  /* 0x00010000140c7825 */ /* 0x001fca00078e00ff */
[----:B--2---:R-:W-:Y:S01]  /*1060*/  LOP3.LUT R20, R15, R13, R29, 0xfe, !PT ;  /* 0x0000000d0f147212 */ /* 0x004fe200078efe1d */
[----:B-1----:R-:W-:Y:S01]  /*1070*/  IMAD.U32 R23, R23, 0x10000, RZ ;  /* 0x0001000017177824 */ /* 0x002fe200078e00ff */
[----:B------:R-:W0:Y:S01]  /*1080*/  F2F.BF16.F32 R26, R26 ;  /* 0x0000001a001a7304 */ /* 0x000e220000202000 */
[----:B---3--:R-:W-:Y:S01]  /*1090*/  IMAD.WIDE.U32 R14, R24, 0x10000, RZ ;  /* 0x00010000180e7825 */ /* 0x008fe200078e00ff */
[----:B------:R-:W-:Y:S02]  /*10a0*/  LOP3.LUT R29, R12, R9, RZ, 0xfc, !PT ;  /* 0x000000090c1d7212 */ /* 0x000fe400078efcff */
[----:B------:R-:W-:Y:S01]  /*10b0*/  IADD3 R12, P0, PT, R19, UR14, RZ ;  /* 0x0000000e130c7c10 */ /* 0x000fe2000ff1e0ff */
[----:B------:R-:W-:Y:S02]  /*10c0*/  IMAD.MOV.U32 R9, RZ, RZ, R10 ;  /* 0x000000ffff097224 */ /* 0x000fe400078e000a */
[----:B----4-:R-:W-:Y:S01]  /*10d0*/  IMAD.WIDE.U32 R30, R27, 0x10000, RZ ;  /* 0x000100001b1e7825 */ /* 0x010fe200078e00ff */
[----:B------:R-:W1:Y:S01]  /*10e0*/  F2F.BF16.F32 R8, R8 ;  /* 0x0000000800087304 */ /* 0x000e620000202000 */
[----:B------:R-:W-:-:S02]  /*10f0*/  IADD3.X R13, PT, PT, R18, UR15, RZ, P0, !PT ;  /* 0x0000000f120d7c10 */ /* 0x000fc400087fe4ff */
[----:B------:R-:W-:Y:S02]  /*1100*/  IMAD.MOV.U32 R10, RZ, RZ, R29 ;  /* 0x000000ffff0a7224 */ /* 0x000fe400078e001d */
[----:B0-----:R-:W-:-:S03]  /*1110*/  IMAD.U32 R26, R26, 0x10000, RZ ;  /* 0x000100001a1a7824 */ /* 0x001fc600078e00ff */
[----:B------:R-:W0:Y:S01]  /*1120*/  F2F.BF16.F32 R21, R21 ;  /* 0x0000001500157304 */ /* 0x000e220000202000 */
[----:B-1----:R-:W-:-:S07]  /*1130*/  LOP3.LUT R14, R14, R8, RZ, 0xfc, !PT ;  /* 0x000000080e0e7212 */ /* 0x002fce00078efcff */
[----:B------:R-:W1:Y:S01]  /*1140*/  F2F.BF16.F32 R22, R22 ;  /* 0x0000001600167304 */ /* 0x000e620000202000 */
[----:B------:R-:W-:Y:S02]  /*1150*/  IMAD.MOV.U32 R8, RZ, RZ, R11 ;  /* 0x000000ffff087224 */ /* 0x000fe400078e000b */
[----:B------:R-:W-:Y:S01]  /*1160*/  IMAD.MOV.U32 R11, RZ, RZ, R20 ;  /* 0x000000ffff0b7224 */ /* 0x000fe200078e0014 */
[----:B0-----:R-:W-:-:S04]  /*1170*/  LOP3.LUT R21, R23, R15, R21, 0xfe, !PT ;  /* 0x0000000f17157212 */ /* 0x001fc800078efe15 */
[----:B------:R-:W0:Y:S01]  /*1180*/  F2F.BF16.F32 R25, R25 ;  /* 0x0000001900197304 */ /* 0x000e220000202000 */
[----:B------:R-:W-:Y:S01]  /*1190*/  IMAD.U32 R15, RZ, RZ, UR33 ;  /* 0x00000021ff0f7e24 */ /* 0x000fe2000f8e00ff */
[----:B------:R2:W-:Y:S03]  /*11a0*/  STG.E.128 desc[UR34][R12.64], R8 ;  /* 0x000000080c007986 */ /* 0x0005e6000c101d22 */
[----:B------:R-:W-:Y:S01]  /*11b0*/  IMAD.WIDE.U32 R16, R15, 0x80, R16 ;  /* 0x000000800f107825 */ /* 0x000fe200078e0010 */
[----:B-1----:R-:W-:Y:S02]  /*11c0*/  LOP3.LUT R24, R30, R22, RZ, 0xfc, !PT ;  /* 0x000000161e187212 */ /* 0x002fe400078efcff */
[----:B------:R-:W-:-:S04]  /*11d0*/  ISETP.GE.U32.AND P0, PT, R16, UR8, PT ;  /* 0x0000000810007c0c */ /* 0x000fc8000bf06070 */
[----:B------:R-:W-:Y:S02]  /*11e0*/  ISETP.GE.U32.AND.EX P0, PT, R17, UR9, PT, P0 ;  /* 0x0000000911007c0c */ /* 0x000fe4000bf06100 */
[----:B0-----:R-:W-:Y:S01]  /*11f0*/  LOP3.LUT R25, R26, R31, R25, 0xfe, !PT ;  /* 0x0000001f1a197212 */ /* 0x001fe200078efe19 */
[----:B--2---:R-:W-:Y:S02]  /*1200*/  IMAD.MOV.U32 R8, RZ, RZ, R14 ;  /* 0x000000ffff087224 */ /* 0x004fe400078e000e */
[----:B------:R-:W-:Y:S02]  /*1210*/  IMAD.MOV.U32 R9, RZ, RZ, R21 ;  /* 0x000000ffff097224 */ /* 0x000fe400078e0015 */
[----:B------:R-:W-:Y:S02]  /*1220*/  IMAD.MOV.U32 R10, RZ, RZ, R24 ;  /* 0x000000ffff0a7224 */ /* 0x000fe400078e0018 */
[----:B------:R-:W-:-:S05]  /*1230*/  IMAD.MOV.U32 R11, RZ, RZ, R25 ;  /* 0x000000ffff0b7224 */ /* 0x000fca00078e0019 */
[----:B------:R0:W-:Y:S01]  /*1240*/  STG.E.128 desc[UR34][R12.64+0x10], R8 ;  /* 0x000010080c007986 */ /* 0x0001e2000c101d22 */
[----:B------:R-:W-:Y:S05]  /*1250*/  @!P0 BRA `(.L_x_27) ;  /* 0xfffffff000448947 */ /* 0x000fea000383ffff */
[----:B------:R-:W-:Y:S05]  /*1260*/  BSYNC.RECONVERGENT B0 ;  /* 0x0000000000007941 */ /* 0x000fea0003800200 */
.L_x_24:
[----:B------:R-:W-:Y:S05]  /*1270*/  EXIT ;  /* 0x000000000000794d */ /* 0x000fea0003800000 */
.L_x_28:
        /* <DEDUP_REMOVED lines=16> */
.L_x_40:


//--------------------- .text._ZN18transformer_engine43_GLOBAL__N__1208cb38_10_dropout_cu_88531ceb22dropout_kernel_fwd_f16I6__halfEEvPKT_PS3_PhPKmmjf --------------------------
	.section	.text._ZN18transformer_engine43_GLOBAL__N__1208cb38_10_dropout_cu_88531ceb22dropout_kernel_fwd_f16I6__halfEEvPKT_PS3_PhPKmmjf,"ax",@progbits
	.align	128
.text._ZN18transformer_engine43_GLOBAL__N__1208cb38_10_dropout_cu_88531ceb22dropout_kernel_fwd_f16I6__halfEEvPKT_PS3_PhPKmmjf:
        .type           _ZN18transformer_engine43_GLOBAL__N__1208cb38_10_dropout_cu_88531ceb22dropout_kernel_fwd_f16I6__halfEEvPKT_PS3_PhPKmmjf,@function
        .size           _ZN18transformer_engine43_GLOBAL__N__1208cb38_10_dropout_cu_88531ceb22dropout_kernel_fwd_f16I6__halfEEvPKT_PS3_PhPKmmjf,(.L_x_41 - _ZN18transformer_engine43_GLOBAL__N__1208cb38_10_dropout_cu_88531ceb22dropout_kernel_fwd_f16I6__halfEEvPKT_PS3_PhPKmmjf)
        .other          _ZN18transformer_engine43_GLOBAL__N__1208cb38_10_dropout_cu_88531ceb22dropout_kernel_fwd_f16I6__halfEEvPKT_PS3_PhPKmmjf,@"STO_CUDA_ENTRY STV_DEFAULT"
_ZN18transformer_engine43_GLOBAL__N__1208cb38_10_dropout_cu_88531ceb22dropout_kernel_fwd_f16I6__halfEEvPKT_PS3_PhPKmmjf:
        /* <DEDUP_REMOVED lines=55> */
.L_x_32:
        /* <DEDUP_REMOVED lines=83> */
[----:B------:R-:W-:Y:S01]  /*08a0*/  IMAD.MOV.U32 R24, RZ, RZ, R26 ;  /* 0x000000ffff187224 */ /* 0x000fe200078e001a */
[----:B------:R-:W-:Y:S01]  /*08b0*/  MOV R26, R21 ;  /* 0x00000015001a7202 */ /* 0x000fe20000000f00 */
[----:B------:R-:W-:Y:S02]  /*08c0*/  IMAD.MOV.U32 R20, RZ, RZ, R13 ;  /* 0x000000ffff147224 */ /* 0x000fe400078e000d */
[----:B------:R-:W-:Y:S01]  /*08d0*/  IMAD.MOV.U32 R21, RZ, RZ, R10 ;  /* 0x000000ffff157224 */ /* 0x000fe200078e000a */
[----:B------:R-:W-:Y:S06]  /*08e0*/  BRA `(.L_x_31) ;  /* 0x0000000000247947 */ /* 0x000fec0003800000 */
.L_x_30:
        /* <DEDUP_REMOVED lines=9> */
.L_x_31:
[C---:B------:R-:W-:Y:S02]  /*0980*/  SHF.L.U32 R19, R16.reuse, 0x5, RZ ;  /* 0x0000000510137819 */ /* 0x040fe400000006ff */
[----:B------:R-:W-:Y:S02]  /*0990*/  SHF.L.U64.HI R18, R16, 0x5, R17 ;  /* 0x0000000510127819 */ /* 0x000fe40000010211 */
        /* <DEDUP_REMOVED lines=24> */
[----:B------:R-:W-:Y:S02]  /*0b20*/  R2P PR, R21, 0x7e ;  /* 0x0000007e15007804 */ /* 0x000fe40000000000 */
[C---:B------:R-:W-:Y:S02]  /*0b30*/  LEA R22, P0, R16.reuse, UR36, 0x1 ;  /* 0x0000002410167c11 */ /* 0x040fe4000f8008ff */
[----:B------:R-:W-:Y:S02]  /*0b40*/  LOP3.LUT R27, RZ, R21, RZ, 0x33, !PT ;  /* 0x00000015ff1b7212 */ /* 0x000fe400078e33ff */
[----:B------:R-:W-:-:S05]  /*0b50*/  LEA.HI.X R23, R16, UR37, R17, 0x1, P0 ;  /* 0x0000002510177c11 */ /* 0x000fca00080f0c11 */
[----:B------:R0:W-:Y:S01]  /*0b60*/  STG.E.U16 desc[UR34][R22.64], R27 ;  /* 0x0000001b16007986 */ /* 0x0001e2000c101522 */
[--C-:B--2---:R-:W-:Y:S02]  /*0b70*/  HADD2.F32 R24, -RZ, R9.reuse.H0_H0 ;  /* 0x20000009ff187230 */ /* 0x104fe40000004100 */
[----:B------:R-:W-:Y:S02]  /*0b80*/  HADD2.F32 R9, -RZ, R9.H1_H1 ;  /* 0x30000009ff097230 */ /* 0x000fe40000004100 */
[----:B------:R-:W-:Y:S01]  /*0b90*/  HADD2.F32 R20, -RZ, R8.H1_H1 ;  /* 0x30000008ff147230 */ /* 0x000fe20000004100 */
[----:B------:R-:W-:Y:S01]  /*0ba0*/  FSEL R24, R24, RZ, !P2 ;  /* 0x000000ff18187208 */ /* 0x000fe20005000000 */
[----:B------:R-:W-:Y:S01]  /*0bb0*/  HADD2.F32 R26, -RZ, R10.H1_H1 ;  /* 0x3000000aff1a7230 */ /* 0x000fe20000004100 */
[----:B------:R-:W-:Y:S01]  /*0bc0*/  FSEL R9, R9, RZ, !P3 ;  /* 0x000000ff09097208 */ /* 0x000fe20005800000 */
[----:B------:R-:W-:Y:S01]  /*0bd0*/  HADD2.F32 R8, -RZ, R8.H0_H0 ;  /* 0x20000008ff087230 */ /* 0x000fe20000004100 */
[----:B------:R-:W-:Y:S01]  /*0be0*/  FSEL R20, R20, RZ, !P1 ;  /* 0x000000ff14147208 */ /* 0x000fe20004800000 */
[----:B------:R-:W-:Y:S01]  /*0bf0*/  FMUL R25, R24, UR11 ;  /* 0x0000000b18197c20 */ /* 0x000fe20008400000 */
[----:B------:R-:W-:-:S02]  /*0c00*/  HADD2.F32 R24, -RZ, R10.H0_H0 ;  /* 0x2000000aff187230 */ /* 0x000fc40000004100 */
[----:B------:R-:W-:Y:S01]  /*0c10*/  FMUL R9, R9, UR11 ;  /* 0x0000000b09097c20 */ /* 0x000fe20008400000 */
[--C-:B0-----:R-:W-:Y:S02]  /*0c20*/  HADD2.F32 R22, -RZ, R11.reuse.H0_H0 ;  /* 0x2000000bff167230 */ /* 0x101fe40000004100 */
[----:B------:R-:W-:Y:S01]  /*0c30*/  FMUL R20, R20, UR11 ;  /* 0x0000000b14147c20 */ /* 0x000fe20008400000 */
[----:B------:R-:W-:Y:S01]  /*0c40*/  HADD2.F32 R11, -RZ, R11.H1_H1 ;  /* 0x3000000bff0b7230 */ /* 0x000fe20000004100 */
[----:B------:R-:W-:Y:S01]  /*0c50*/  FSEL R24, R24, RZ, !P4 ;  /* 0x000000ff18187208 */ /* 0x000fe20006000000 */
[----:B------:R-:W-:Y:S01]  /*0c60*/  F2F.F16.F32 R25, R25 ;  /* 0x0000001900197304 */ /* 0x000fe20000200800 */
[----:B------:R-:W-:Y:S02]  /*0c70*/  FSEL R26, R26, RZ, !P5 ;  /* 0x000000ff1a1a7208 */ /* 0x000fe40006800000 */
[----:B------:R-:W-:Y:S01]  /*0c80*/  FSEL R22, R22, RZ, !P6 ;  /* 0x000000ff16167208 */ /* 0x000fe20007000000 */
[----:B------:R-:W-:Y:S01]  /*0c90*/  FMUL R10, R24, UR11 ;  /* 0x0000000b180a7c20 */ /* 0x000fe20008400000 */
[----:B------:R-:W-:Y:S01]  /*0ca0*/  LOP3.LUT R24, R21, 0x1, RZ, 0xc0, !PT ;  /* 0x0000000115187812 */ /* 0x000fe200078ec0ff */
[----:B------:R-:W-:-:S02]  /*0cb0*/  FMUL R26, R26, UR11 ;  /* 0x0000000b1a1a7c20 */ /* 0x000fc40008400000 */
[----:B------:R-:W0:Y:S01]  /*0cc0*/  F2F.F16.F32 R9, R9 ;  /* 0x0000000900097304 */ /* 0x000e220000200800 */
[----:B------:R-:W-:Y:S01]  /*0cd0*/  ISETP.NE.U32.AND P0, PT, R24, 0x1, PT ;  /* 0x000000011800780c */ /* 0x000fe20003f05070 */
[----:B------:R-:W-:-:S03]  /*0ce0*/  FMUL R22, R22, UR11 ;  /* 0x0000000b16167c20 */ /* 0x000fc60008400000 */
[----:B------:R-:W-:Y:S02]  /*0cf0*/  FSEL R8, R8, RZ, P0 ;  /* 0x000000ff08087208 */ /* 0x000fe40000000000 */
[----:B------:R-:W-:Y:S01]  /*0d00*/  LOP3.LUT P0, RZ, R21, 0x80, RZ, 0xc0, !PT ;  /* 0x0000008015ff7812 */ /* 0x000fe2000780c0ff */
[----:B------:R-:W1:Y:S02]  /*0d10*/  F2F.F16.F32 R20, R20 ;  /* 0x0000001400147304 */ /* 0x000e640000200800 */
[----:B------:R-:W-:Y:S01]  /*0d20*/  FMUL R23, R8, UR11 ;  /* 0x0000000b08177c20 */ /* 0x000fe20008400000 */
[----:B------:R-:W-:Y:S02]  /*0d30*/  FSEL R11, R11, RZ, !P0 ;  /* 0x000000ff0b0b7208 */ /* 0x000fe40004000000 */
[----:B------:R-:W-:Y:S01]  /*0d40*/  R2P PR, R21.B1, 0x7f ;  /* 0x0000007f15007804 */ /* 0x000fe20000001000 */
[----:B0-----:R-:W-:Y:S02]  /*0d50*/  IMAD.U32 R24, R9, 0x10000, RZ ;  /* 0x0001000009187824 */ /* 0x001fe400078e00ff */
[----:B------:R-:W0:Y:S01]  /*0d60*/  F2F.F16.F32 R23, R23 ;  /* 0x0000001700177304 */ /* 0x000e220000200800 */
[----:B------:R-:W-:Y:S01]  /*0d70*/  FMUL R28, R11, UR11 ;  /* 0x0000000b0b1c7c20 */ /* 0x000fe20008400000 */
[----:B-1----:R-:W-:-:S06]  /*0d80*/  IMAD.WIDE.U32 R8, R20, 0x10000, RZ ;  /* 0x0001000014087825 */ /* 0x002fcc00078e00ff */
[----:B------:R1:W-:Y:S01]  /*0d90*/  F2F.F16.F32 R27, R22 ;  /* 0x00000016001b7304 */ /* 0x0003e20000200800 */
[--C-:B---3--:R-:W-:Y:S01]  /*0da0*/  HADD2.F32 R20, -RZ, R12.reuse.H0_H0 ;  /* 0x2000000cff147230 */ /* 0x108fe20000004100 */
[----:B------:R-:W-:Y:S01]  /*0db0*/  LOP3.LUT R9, R24, R9, R25, 0xfe, !PT ;  /* 0x0000000918097212 */ /* 0x000fe200078efe19 */
[----:B------:R-:W-:Y:S01]  /*0dc0*/  HADD2.F32 R12, -RZ, R12.H1_H1 ;  /* 0x3000000cff0c7230 */ /* 0x000fe20000004100 */
[----:B------:R-:W-:Y:S02]  /*0dd0*/  PRMT R24, R21, 0x9910, RZ ;  /* 0x0000991015187816 */ /* 0x000fe400000000ff */
[----:B------:R-:W-:Y:S01]  /*0de0*/  FSEL R11, R20, RZ, !P0 ;  /* 0x000000ff140b7208 */ /* 0x000fe20004000000 */
[--C-:B-1----:R-:W-:Y:S01]  /*0df0*/  HADD2.F32 R22, -RZ, R13.reuse.H0_H0 ;  /* 0x2000000dff167230 */ /* 0x102fe20000004100 */
[----:B------:R-:W-:Y:S01]  /*0e00*/  FSEL R12, R12, RZ, !P1 ;  /* 0x000000ff0c0c7208 */ /* 0x000fe20004800000 */
[----:B------:R-:W-:Y:S01]  /*0e10*/  HADD2.F32 R13, -RZ, R13.H1_H1 ;  /* 0x3000000dff0d7230 */ /* 0x000fe20000004100 */
[----:B0-----:R-:W-:Y:S01]  /*0e20*/  LOP3.LUT R20, R8, R23, RZ, 0xfc, !PT ;  /* 0x0000001708147212 */ /* 0x001fe200078efcff */
[----:B------:R-:W-:Y:S01]  /*0e30*/  FMUL R8, R11, UR11 ;  /* 0x0000000b0b087c20 */ /* 0x000fe20008400000 */
[----:B------:R-:W-:Y:S01]  /*0e40*/  ISETP.GE.AND P0, PT, R24, RZ, PT ;  /* 0x000000ff1800720c */ /* 0x000fe20003f06270 */
[----:B------:R-:W-:Y:S01]  /*0e50*/  FMUL R11, R12, UR11 ;  /* 0x0000000b0c0b7c20 */ /* 0x000fe20008400000 */
[--C-:B------:R-:W-:Y:S01]  /*0e60*/  HADD2.F32 R12, -RZ, R14.reuse.H0_H0 ;  /* 0x2000000eff0c7230 */ /* 0x100fe20000004100 */
[----:B------:R-:W-:Y:S01]  /*0e70*/  FSEL R13, R13, RZ, !P3 ;  /* 0x000000ff0d0d7208 */ /* 0x000fe20005800000 */
[----:B------:R-:W-:Y:S01]  /*0e80*/  HADD2.F32 R14, -RZ, R14.H1_H1 ;  /* 0x3000000eff0e7230 */ /* 0x000fe20000004100 */
[----:B------:R-:W-:Y:S01]  /*0e90*/  F2F.F16.F32 R26, R26 ;  /* 0x0000001a001a7304 */ /* 0x000fe20000200800 */
[--C-:B------:R-:W-:Y:S01]  /*0ea0*/  HADD2.F32 R24, -RZ, R15.reuse.H1_H1 ;  /* 0x3000000fff187230 */ /* 0x100fe20000004100 */
[----:B------:R-:W-:Y:S01]  /*0eb0*/  FSEL R22, R22, RZ, !P2 ;  /* 0x000000ff16167208 */ /* 0x000fe20005000000 */
[----:B------:R-:W-:Y:S01]  /*0ec0*/  HADD2.F32 R15, -RZ, R15.H0_H0 ;  /* 0x2000000fff0f7230 */ /* 0x000fe20000004100 */
[----:B------:R-:W-:Y:S01]  /*0ed0*/  FSEL R14, R14, RZ, !P5 ;  /* 0x000000ff0e0e7208 */ /* 0x000fe20006800000 */
[----:B------:R-:W-:Y:S01]  /*0ee0*/  FMUL R13, R13, UR11 ;  /* 0x0000000b0d0d7c20 */ /* 0x000fe20008400000 */
[----:B------:R-:W-:Y:S01]  /*0ef0*/  FSEL R24, R24, RZ, P0 ;  /* 0x000000ff18187208 */ /* 0x000fe20000000000 */
[----:B------:R-:W-:Y:S01]  /*0f00*/  FMUL R22, R22, UR11 ;  /* 0x0000000b16167c20 */ /* 0x000fe20008400000 */
[----:B------:R-:W0:Y:S01]  /*0f10*/  F2F.F16.F32 R28, R28 ;  /* 0x0000001c001c7304 */ /* 0x000e220000200800 */
[----:B------:R-:W-:Y:S01]  /*0f20*/  FMUL R25, R14, UR11 ;  /* 0x0000000b0e197c20 */ /* 0x000fe20008400000 */
[----:B------:R-:W-:Y:S01]  /*0f30*/  FSEL R15, R15, RZ, !P6 ;  /* 0x000000ff0f0f7208 */ /* 0x000fe20007000000 */
[----:B------:R-:W-:Y:S01]  /*0f40*/  FMUL R24, R24, UR11 ;  /* 0x0000000b18187c20 */ /* 0x000fe20008400000 */
[----:B------:R-:W-:-:S03]  /*0f50*/  FSEL R12, R12, RZ, !P4 ;  /* 0x000000ff0c0c7208 */ /* 0x000fc60006000000 */
[----:B------:R-:W-:Y:S01]  /*0f60*/  FMUL R15, R15, UR11 ;  /* 0x0000000b0f0f7c20 */ /* 0x000fe20008400000 */
[----:B------:R-:W-:Y:S01]  /*0f70*/  F2F.F16.F32 R10, R10 ;  /* 0x0000000a000a7304 */ /* 0x000fe20000200800 */
[----:B------:R-:W-:Y:S01]  /*0f80*/  FMUL R12, R12, UR11 ;  /* 0x0000000b0c0c7c20 */ /* 0x000fe20008400000 */
[----:B0-----:R-:W-:-:S06]  /*0f90*/  IMAD.U32 R14, R28, 0x10000, RZ ;  /* 0x000100001c0e7824 */ /* 0x001fcc00078e00ff */
[----:B------:R-:W-:Y:S08]  /*0fa0*/  F2F.F16.F32 R11, R11 ;  /* 0x0000000b000b7304 */ /* 0x000ff00000200800 */
[----:B------:R-:W0:Y:S08]  /*0fb0*/  F2F.F16.F32 R21, R13 ;  /* 0x0000000d00157304 */ /* 0x000e300000200800 */
[----:B------:R-:W1:Y:S01]  /*0fc0*/  F2F.F16.F32 R25, R25 ;  /* 0x0000001900197304 */ /* 0x000e620000200800 */
[----:B0-----:R-:W-:-:S07]  /*0fd0*/  IMAD.U32 R21, R21, 0x10000, RZ ;  /* 0x0001000015157824 */ /* 0x001fce00078e00ff */
[----:B------:R-:W0:Y:S01]  /*0fe0*/  F2F.F16.F32 R24, R24 ;  /* 0x0000001800187304 */ /* 0x000e220000200800 */
[----:B-1----:R-:W-:-:S07]  /*0ff0*/  IMAD.WIDE.U32 R28, R25, 0x10000, RZ ;  /* 0x00010000191c7825 */ /* 0x002fce00078e00ff */
[----:B------:R-:W-:Y:S01]  /*1000*/  F2F.F16.F32 R8, R8 ;  /* 0x0000000800087304 */ /* 0x000fe20000200800 */
[----:B0-----:R-:W-:-:S07]  /*1010*/  IMAD.U32 R24, R24, 0x10000, RZ ;  /* 0x0001000018187824 */ /* 0x001fce00078e00ff */
[----:B------:R-:W-:Y:S08]  /*1020*/  F2F.F16.F32 R23, R22 ;  /* 0x0000001600177304 */ /* 0x000ff00000200800 */
[----:B------:R0:W1:Y:S08]  /*1030*/  F2F.F16.F32 R22, R12 ;  /* 0x0000000c00167304 */ /* 0x0000700000200800 */
[----:B------:R-:W2:Y:S01]  /*1040*/  F2F.F16.F32 R15, R15 ;  /* 0x0000000f000f7304 */ /* 0x000ea20000200800 */
[----:B0-----:R-:W-:-:S05]  /*1050*/  IMAD.WIDE.U32 R12, R26, 0x10000, RZ ;  /* 0x000100001a0c7825 */ /* 0x001fca00078e00ff */
[----:B------:R-:W-:Y:S02]  /*1060*/  LOP3.LUT R14, R14, R13, R27, 0xfe, !PT ;  /* 0x0000000d0e0e7212 */ /* 0x000fe400078efe1b */
[----:B------:R-:W-:Y:S01]  /*1070*/  LOP3.LUT R27, R12, R10, RZ, 0xfc, !PT ;  /* 0x0000000a0c1b7212 */ /* 0x000fe200078efcff */
[----:B------:R-:W-:Y:S01]  /*1080*/  IMAD.WIDE.U32 R10, R11, 0x10000, RZ ;  /* 0x000100000b0a7825 */ /* 0x000fe200078e00ff */
[----:B------:R-:W-:Y:S02]  /*1090*/  IADD3 R12, P0, PT, R19, UR14, RZ ;  /* 0x0000000e130c7c10 */ /* 0x000fe4000ff1e0ff */
[----:B-1----:R-:W-:Y:S01]  /*10a0*/  LOP3.LUT R22, R28, R22, RZ, 0xfc, !PT ;  /* 0x000000161c167212 */ /* 0x002fe200078efcff */
[----:B------:R-:W-:Y:S01]  /*10b0*/  IMAD.U32 R19, RZ, RZ, UR33 ;  /* 0x00000021ff137e24 */ /* 0x000fe2000f8e00ff */
[----:B------:R-:W-:Y:S02]  /*10c0*/  IADD3.X R13, PT, PT, R18, UR15, RZ, P0, !PT ;  /* 0x0000000f120d7c10 */ /* 0x000fe400087fe4ff */
[----:B------:R-:W-:Y:S01]  /*10d0*/  LOP3.LUT R23, R21, R11, R23, 0xfe, !PT ;  /* 0x0000000b15177212 */ /* 0x000fe200078efe17 */
[----:B------:R-:W-:Y:S01]  /*10e0*/  IMAD.MOV.U32 R11, RZ, RZ, R14 ;  /* 0x000000ffff0b7224 */ /* 0x000fe200078e000e */
[----:B------:R-:W-:Y:S01]  /*10f0*/  LOP3.LUT R18, R10, R8, RZ, 0xfc, !PT ;  /* 0x000000080a127212 */ /* 0x000fe200078efcff */
[----:B------:R-:W-:Y:S01]  /*1100*/  IMAD.MOV.U32 R10, RZ, RZ, R27 ;  /* 0x000000ffff0a7224 */ /* 0x000fe200078e001b */
[----:B------:R-:W-:Y:S01]  /*1110*/  MOV R8, R20 ;  /* 0x0000001400087202 */ /* 0x000fe20000000f00 */
[----:B------:R-:W-:Y:S01]  /*1120*/  IMAD.WIDE.U32 R16, R19, 0x80, R16 ;  /* 0x0000008013107825 */ /* 0x000fe200078e0010 */
[----:B--2---:R-:W-:-:S03]  /*1130*/  LOP3.LUT R15, R24, R29, R15, 0xfe, !PT ;  /* 0x0000001d180f7212 */ /* 0x004fc600078efe0f */
[----:B------:R0:W-:Y:S01]  /*1140*/  STG.E.128 desc[UR34][R12.64], R8 ;  /* 0x000000080c007986 */ /* 0x0001e2000c101d22 */
[----:B------:R-:W-:-:S04]  /*1150*/  ISETP.GE.U32.AND P0, PT, R16, UR8, PT ;  /* 0x0000000810007c0c */ /* 0x000fc8000bf06070 */
        /* <DEDUP_REMOVED lines=8> */
.L_x_29:
[----:B------:R-:W-:Y:S05]  /*11e0*/  EXIT ;  /* 0x000000000000794d */ /* 0x000fea0003800000 */
.L_x_33:
        /* <DEDUP_REMOVED lines=9> */
.L_x_41:


//--------------------- .nv.global.init           --------------------------
	.section	.nv.global.init,"aw",@progbits
	.align	4
.nv.global.init:
	.type		mrg32k3aM1SubSeq,@object
	.size		mrg32k3aM1SubSeq,(mrg32k3aM2SubSeq - mrg32k3aM1SubSeq)
mrg32k3aM1SubSeq:
        /*0000*/ 	.byte	0x0b, 0xcc, 0xee, 0x04, 0x73, 0x29, 0x8b, 0x6f, 0xf6, 0x53, 0x03, 0xf6, 0x23, 0xf6, 0xea, 0xda
        /* <DEDUP_REMOVED lines=125> */
	.type		mrg32k3aM2SubSeq,@object
	.size		mrg32k3aM2SubSeq,(mrg32k3aM1 - mrg32k3aM2SubSeq)
mrg32k3aM2SubSeq:
        /* <DEDUP_REMOVED lines=126> */
	.type		mrg32k3aM1,@object
	.size		mrg32k3aM1,(mrg32k3aM1Seq - mrg32k3aM1)
mrg32k3aM1:
        /* <DEDUP_REMOVED lines=144> */
	.type		mrg32k3aM1Seq,@object
	.size		mrg32k3aM1Seq,(mrg32k3aM2 - mrg32k3aM1Seq)
mrg32k3aM1Seq:
        /* <DEDUP_REMOVED lines=144> */
	.type		mrg32k3aM2,@object
	.size		mrg32k3aM2,(mrg32k3aM2Seq - mrg32k3aM2)
mrg32k3aM2:
        /* <DEDUP_REMOVED lines=144> */
	.type		mrg32k3aM2Seq,@object
	.size		mrg32k3aM2Seq,(precalc_xorwow_matrix - mrg32k3aM2Seq)
mrg32k3aM2Seq:
        /* <DEDUP_REMOVED lines=144> */
	.type		precalc_xorwow_matrix,@object
	.size		precalc_xorwow_matrix,(precalc_xorwow_offset_matrix - precalc_xorwow_matrix)
precalc_xorwow_matrix:
        /* <DEDUP_REMOVED lines=6400> */
	.type		precalc_xorwow_offset_matrix,@object
	.size		precalc_xorwow_offset_matrix,(.L_1 - precalc_xorwow_offset_matrix)
precalc_xorwow_offset_matrix:
        /* <DEDUP_REMOVED lines=6400> */
.L_1:


//--------------------- .nv.shared.reserved.0     --------------------------
	.section	.nv.shared.reserved.0,"aw",@nobits
	.weak		__nv_reservedSMEM_offset_0_alias
	.size		__nv_reservedSMEM_offset_0_alias, 0, 64
	.other		__nv_reservedSMEM_offset_0_alias,@"STO_CUDA_RESERVED_SHARED STV_DEFAULT"
__nv_reservedSMEM_offset_0_alias:
	.zero		0
	.zero		64


//--------------------- .nv.constant0._ZN18transformer_engine43_GLOBAL__N__1208cb38_10_dropout_cu_88531ceb18apply_dropout_maskI13__nv_bfloat16EEvPKT_PKhPS3_mf --------------------------
	.section	.nv.constant0._ZN18transformer_engine43_GLOBAL__N__1208cb38_10_dropout_cu_88531ceb18apply_dropout_maskI13__nv_bfloat16EEvPKT_PKhPS3_mf,"a",@progbits
	.sectionflags	@""
	.align	4
.nv.constant0._ZN18transformer_engine43_GLOBAL__N__1208cb38_10_dropout_cu_88531ceb18apply_dropout_maskI13__nv_bfloat16EEvPKT_PKhPS3_mf:
	.zero		932


//--------------------- .nv.constant0._ZN18transformer_engine43_GLOBAL__N__1208cb38_10_dropout_cu_88531ceb18apply_dropout_maskI6__halfEEvPKT_PKhPS3_mf --------------------------
	.section	.nv.constant0._ZN18transformer_engine43_GLOBAL__N__1208cb38_10_dropout_cu_88531ceb18apply_dropout_maskI6__halfEEvPKT_PKhPS3_mf,"a",@progbits
	.sectionflags	@""
	.align	4
.nv.constant0._ZN18transformer_engine43_GLOBAL__N__1208cb38_10_dropout_cu_88531ceb18apply_dropout_maskI6__halfEEvPKT_PKhPS3_mf:
	.zero		932


//--------------------- .nv.constant0._ZN18transformer_engine43_GLOBAL__N__1208cb38_10_dropout_cu_88531ceb22dropout_kernel_fwd_fp8I13__nv_fp8_e4m313__nv_bfloat16EEvPKT_PKfPT0_PhPKmmjf --------------------------
	.section	.nv.constant0._ZN18transformer_engine43_GLOBAL__N__1208cb38_10_dropout_cu_88531ceb22dropout_kernel_fwd_fp8I13__nv_fp8_e4m313__nv_bfloat16EEvPKT_PKfPT0_PhPKmmjf,"a",@progbits
	.sectionflags	@""
	.align	4
.nv.constant0._ZN18transformer_engine43_GLOBAL__N__1208cb38_10_dropout_cu_88531ceb22dropout_kernel_fwd_fp8I13__nv_fp8_e4m313__nv_bfloat16EEvPKT_PKfPT0_PhPKmmjf:
	.zero		952


//--------------------- .nv.constant0._ZN18transformer_engine43_GLOBAL__N__1208cb38_10_dropout_cu_88531ceb22dropout_kernel_fwd_fp8I13__nv_fp8_e4m36__halfEEvPKT_PKfPT0_PhPKmmjf --------------------------
	.section	.nv.constant0._ZN18transformer_engine43_GLOBAL__N__1208cb38_10_dropout_cu_88531ceb22dropout_kernel_fwd_fp8I13__nv_fp8_e4m36__halfEEvPKT_PKfPT0_PhPKmmjf,"a",@progbits
	.sectionflags	@""
	.align	4
.nv.constant0._ZN18transformer_engine43_GLOBAL__N__1208cb38_10_dropout_cu_88531ceb22dropout_kernel_fwd_fp8I13__nv_fp8_e4m36__halfEEvPKT_PKfPT0_PhPKmmjf:
	.zero		952


//--------------------- .nv.constant0._ZN18transformer_engine43_GLOBAL__N__1208cb38_10_dropout_cu_88531ceb22dropout_kernel_fwd_fp8I13__nv_fp8_e5m213__nv_bfloat16EEvPKT_PKfPT0_PhPKmmjf --------------------------
	.section	.nv.constant0._ZN18transformer_engine43_GLOBAL__N__1208cb38_10_dropout_cu_88531ceb22dropout_kernel_fwd_fp8I13__nv_fp8_e5m213__nv_bfloat16EEvPKT_PKfPT0_PhPKmmjf,"a",@progbits
	.sectionflags	@""
	.align	4
.nv.constant0._ZN18transformer_engine43_GLOBAL__N__1208cb38_10_dropout_cu_88531ceb22dropout_kernel_fwd_fp8I13__nv_fp8_e5m213__nv_bfloat16EEvPKT_PKfPT0_PhPKmmjf:
	.zero		952


//--------------------- .nv.constant0._ZN18transformer_engine43_GLOBAL__N__1208cb38_10_dropout_cu_88531ceb22dropout_kernel_fwd_fp8I13__nv_fp8_e5m26__halfEEvPKT_PKfPT0_PhPKmmjf --------------------------
	.section	.nv.constant0._ZN18transformer_engine43_GLOBAL__N__1208cb38_10_dropout_cu_88531ceb22dropout_kernel_fwd_fp8I13__nv_fp8_e5m26__halfEEvPKT_PKfPT0_PhPKmmjf,"a",@progbits
	.sectionflags	@""
	.align	4
.nv.constant0._ZN18transformer_engine43_GLOBAL__N__1208cb38_10_dropout_cu_88531ceb22dropout_kernel_fwd_fp8I13__nv_fp8_e5m26__halfEEvPKT_PKfPT0_PhPKmmjf:
	.zero		952


//--------------------- .nv.constant0._ZN18transformer_engine43_GLOBAL__N__1208cb38_10_dropout_cu_88531ceb22dropout_kernel_fwd_f16I13__nv_bfloat16EEvPKT_PS3_PhPKmmjf --------------------------
	.section	.nv.constant0._ZN18transformer_engine43_GLOBAL__N__1208cb38_10_dropout_cu_88531ceb22dropout_kernel_fwd_f16I13__nv_bfloat16EEvPKT_PS3_PhPKmmjf,"a",@progbits
	.sectionflags	@""
	.align	4
.nv.constant0._ZN18transformer_engine43_GLOBAL__N__1208cb38_10_dropout_cu_88531ceb22dropout_kernel_fwd_f16I13__nv_bfloat16EEvPKT_PS3_PhPKmmjf:
	.zero		944


//--------------------- .nv.constant0._ZN18transformer_engine43_GLOBAL__N__1208cb38_10_dropout_cu_88531ceb22dropout_kernel_fwd_f16I6__halfEEvPKT_PS3_PhPKmmjf --------------------------
	.section	.nv.constant0._ZN18transformer_engine43_GLOBAL__N__1208cb38_10_dropout_cu_88531ceb22dropout_kernel_fwd_f16I6__halfEEvPKT_PS3_PhPKmmjf,"a",@progbits
	.sectionflags	@""
	.align	4
.nv.constant0._ZN18transformer_engine43_GLOBAL__N__1208cb38_10_dropout_cu_88531ceb22dropout_kernel_fwd_f16I6__halfEEvPKT_PS3_PhPKmmjf:
	.zero		944


//--------------------- SYMBOLS --------------------------

	.type		.nv.reservedSmem.offset0,@object
	.size		.nv.reservedSmem.offset0,0x4
